//
// Generated by NVIDIA NVVM Compiler
//
// Compiler Build ID: CL-36424714
// Cuda compilation tools, release 13.0, V13.0.88
// Based on NVVM 20.0.0
//

.version 9.0
.target sm_100
.address_size 64


.func _Z9QuickSortPhii(
	.param .b64 _Z9QuickSortPhii_param_0,
	.param .b32 _Z9QuickSortPhii_param_1,
	.param .b32 _Z9QuickSortPhii_param_2
)
{
	.reg .pred 	%p<10>;
	.reg .b16 	%rs<6>;
	.reg .b32 	%r<20>;
	.reg .b64 	%rd<13>;

	ld.param.u64 	%rd4, [_Z9QuickSortPhii_param_0];
	ld.param.u32 	%r14, [_Z9QuickSortPhii_param_1];
	ld.param.u32 	%r12, [_Z9QuickSortPhii_param_2];
	cvta.to.local.u64 	%rd1, %rd4;
	setp.le.s32 	%p1, %r12, %r14;
	@%p1 bra 	$L__BB0_8;
$L__BB0_1:
	cvt.s64.s32 	%rd5, %r14;
	add.s64 	%rd6, %rd1, %rd5;
	ld.local.u8 	%rs1, [%rd6];
	mov.u32 	%r18, %r12;
	mov.u32 	%r16, %r14;
$L__BB0_2:
	add.s32 	%r17, %r18, 1;
$L__BB0_3:
	mov.u32 	%r6, %r18;
	cvt.s64.s32 	%rd7, %r6;
	add.s64 	%rd8, %rd1, %rd7;
	ld.local.u8 	%rs2, [%rd8];
	setp.lt.u16 	%p2, %rs1, %rs2;
	setp.gt.s32 	%p3, %r6, %r16;
	and.pred  	%p4, %p3, %p2;
	add.s32 	%r18, %r6, -1;
	add.s32 	%r17, %r17, -1;
	@%p4 bra 	$L__BB0_3;
	cvt.s64.s32 	%rd9, %r16;
	add.s64 	%rd10, %rd1, %rd9;
	st.local.u8 	[%rd10], %rs2;
	cvt.s64.s32 	%rd11, %r17;
	add.s64 	%rd2, %rd1, %rd11;
	st.local.u8 	[%rd2], %rs1;
	mov.u32 	%r19, %r16;
$L__BB0_5:
	mov.u32 	%r16, %r19;
	cvt.s64.s32 	%rd12, %r16;
	add.s64 	%rd3, %rd1, %rd12;
	ld.local.u8 	%rs3, [%rd3];
	setp.ge.u16 	%p5, %rs1, %rs3;
	setp.lt.s32 	%p6, %r16, %r6;
	and.pred  	%p7, %p6, %p5;
	add.s32 	%r19, %r16, 1;
	@%p7 bra 	$L__BB0_5;
	setp.lt.s32 	%p8, %r16, %r6;
	st.local.u8 	[%rd2], %rs3;
	st.local.u8 	[%rd3], %rs1;
	mov.u32 	%r18, %r6;
	@%p8 bra 	$L__BB0_2;
	add.s32 	%r13, %r16, -1;
	{ // callseq 0, 0
	.param .b64 param0;
	st.param.b64 	[param0], %rd4;
	.param .b32 param1;
	st.param.b32 	[param1], %r14;
	.param .b32 param2;
	st.param.b32 	[param2], %r13;
	call.uni 
	_Z9QuickSortPhii, 
	(
	param0, 
	param1, 
	param2
	);
	} // callseq 0
	setp.gt.s32 	%p9, %r12, %r19;
	mov.u32 	%r14, %r19;
	@%p9 bra 	$L__BB0_1;
$L__BB0_8:
	ret;

}
	// .globl	_Z13medianFilter3PhS_
.visible .entry _Z13medianFilter3PhS_(
	.param .u64 .ptr .align 1 _Z13medianFilter3PhS__param_0,
	.param .u64 .ptr .align 1 _Z13medianFilter3PhS__param_1
)
{
	.local .align 1 .b8 	__local_depot1[9];
	.reg .b64 	%SP;
	.reg .b64 	%SPL;
	.reg .pred 	%p<8>;
	.reg .b16 	%rs<14>;
	.reg .b32 	%r<16>;
	.reg .b64 	%rd<17>;

	mov.u64 	%SPL, __local_depot1;
	cvta.local.u64 	%SP, %SPL;
	ld.param.u64 	%rd4, [_Z13medianFilter3PhS__param_0];
	ld.param.u64 	%rd3, [_Z13medianFilter3PhS__param_1];
	cvta.to.global.u64 	%rd1, %rd4;
	add.u64 	%rd5, %SP, 0;
	add.u64 	%rd2, %SPL, 0;
	mov.u32 	%r4, %ctaid.x;
	mov.u32 	%r5, %ctaid.y;
	mov.u32 	%r7, %nctaid.x;
	mul.lo.s32 	%r3, %r5, %r7;
	setp.eq.s32 	%p1, %r5, 0;
	mov.u32 	%r8, %nctaid.y;
	add.s32 	%r10, %r8, -1;
	setp.ge.u32 	%p2, %r5, %r10;
	setp.eq.s32 	%p3, %r4, 0;
	or.pred  	%p4, %p1, %p3;
	or.pred  	%p5, %p4, %p2;
	add.s32 	%r11, %r7, -1;
	setp.ge.u32 	%p6, %r4, %r11;
	or.pred  	%p7, %p5, %p6;
	@%p7 bra 	$L__BB1_2;
	sub.s32 	%r13, %r3, %r7;
	add.s32 	%r14, %r13, %r4;
	cvt.s64.s32 	%rd8, %r14;
	add.s64 	%rd9, %rd1, %rd8;
	ld.global.u8 	%rs4, [%rd9+-1];
	st.local.u8 	[%rd2], %rs4;
	ld.global.u8 	%rs5, [%rd9];
	st.local.u8 	[%rd2+1], %rs5;
	ld.global.u8 	%rs6, [%rd9+1];
	st.local.u8 	[%rd2+2], %rs6;
	cvt.u64.u32 	%rd10, %r7;
	add.s64 	%rd11, %rd9, %rd10;
	ld.global.u8 	%rs7, [%rd11+-1];
	st.local.u8 	[%rd2+3], %rs7;
	ld.global.u8 	%rs8, [%rd11];
	st.local.u8 	[%rd2+4], %rs8;
	ld.global.u8 	%rs9, [%rd11+1];
	st.local.u8 	[%rd2+5], %rs9;
	add.s64 	%rd12, %rd11, %rd10;
	ld.global.u8 	%rs10, [%rd12+-1];
	st.local.u8 	[%rd2+6], %rs10;
	ld.global.u8 	%rs11, [%rd12];
	st.local.u8 	[%rd2+7], %rs11;
	ld.global.u8 	%rs12, [%rd12+1];
	st.local.u8 	[%rd2+8], %rs12;
	bra.uni 	$L__BB1_3;
$L__BB1_2:
	mov.b16 	%rs1, 0;
	st.local.u8 	[%rd2], %rs1;
	st.local.u8 	[%rd2+1], %rs1;
	st.local.u8 	[%rd2+2], %rs1;
	st.local.u8 	[%rd2+3], %rs1;
	add.s32 	%r12, %r3, %r4;
	cvt.s64.s32 	%rd6, %r12;
	add.s64 	%rd7, %rd1, %rd6;
	ld.global.u8 	%rs2, [%rd7];
	st.local.u8 	[%rd2+4], %rs2;
	mov.b16 	%rs3, 255;
	st.local.u8 	[%rd2+5], %rs3;
	st.local.u8 	[%rd2+6], %rs3;
	st.local.u8 	[%rd2+7], %rs3;
	st.local.u8 	[%rd2+8], %rs3;
$L__BB1_3:
	cvta.to.global.u64 	%rd13, %rd3;
	{ // callseq 1, 0
	.param .b64 param0;
	st.param.b64 	[param0], %rd5;
	.param .b32 param1;
	st.param.b32 	[param1], 0;
	.param .b32 param2;
	st.param.b32 	[param2], 9;
	call.uni 
	_Z9QuickSortPhii, 
	(
	param0, 
	param1, 
	param2
	);
	} // callseq 1
	ld.local.u8 	%rs13, [%rd2+5];
	add.s32 	%r15, %r3, %r4;
	cvt.s64.s32 	%rd15, %r15;
	add.s64 	%rd16, %rd13, %rd15;
	st.global.u8 	[%rd16], %rs13;
	ret;

}
	// .globl	_Z13medianFilter7PhS_
.visible .entry _Z13medianFilter7PhS_(
	.param .u64 .ptr .align 1 _Z13medianFilter7PhS__param_0,
	.param .u64 .ptr .align 1 _Z13medianFilter7PhS__param_1
)
{
	.local .align 1 .b8 	__local_depot2[49];
	.reg .b64 	%SP;
	.reg .b64 	%SPL;
	.reg .pred 	%p<8>;
	.reg .b16 	%rs<53>;
	.reg .b32 	%r<16>;
	.reg .b64 	%rd<21>;

	mov.u64 	%SPL, __local_depot2;
	cvta.local.u64 	%SP, %SPL;
	ld.param.u64 	%rd4, [_Z13medianFilter7PhS__param_0];
	ld.param.u64 	%rd3, [_Z13medianFilter7PhS__param_1];
	cvta.to.global.u64 	%rd1, %rd4;
	add.u64 	%rd5, %SP, 0;
	add.u64 	%rd2, %SPL, 0;
	mov.u32 	%r4, %ctaid.x;
	mov.u32 	%r5, %ctaid.y;
	mov.u32 	%r7, %nctaid.x;
	mul.lo.s32 	%r3, %r5, %r7;
	setp.eq.s32 	%p1, %r5, 0;
	mov.u32 	%r8, %nctaid.y;
	add.s32 	%r10, %r8, -1;
	setp.ge.u32 	%p2, %r5, %r10;
	setp.eq.s32 	%p3, %r4, 0;
	or.pred  	%p4, %p1, %p3;
	or.pred  	%p5, %p4, %p2;
	add.s32 	%r11, %r7, -1;
	setp.ge.u32 	%p6, %r4, %r11;
	or.pred  	%p7, %p5, %p6;
	@%p7 bra 	$L__BB2_2;
	add.s32 	%r13, %r3, %r4;
	mad.lo.s32 	%r14, %r7, -3, %r13;
	cvt.s64.s32 	%rd8, %r14;
	add.s64 	%rd9, %rd1, %rd8;
	ld.global.u8 	%rs4, [%rd9+-3];
	st.local.u8 	[%rd2], %rs4;
	ld.global.u8 	%rs5, [%rd9+-2];
	st.local.u8 	[%rd2+1], %rs5;
	ld.global.u8 	%rs6, [%rd9+-1];
	st.local.u8 	[%rd2+2], %rs6;
	ld.global.u8 	%rs7, [%rd9];
	st.local.u8 	[%rd2+3], %rs7;
	ld.global.u8 	%rs8, [%rd9+1];
	st.local.u8 	[%rd2+4], %rs8;
	ld.global.u8 	%rs9, [%rd9+2];
	st.local.u8 	[%rd2+5], %rs9;
	ld.global.u8 	%rs10, [%rd9+3];
	st.local.u8 	[%rd2+6], %rs10;
	cvt.u64.u32 	%rd10, %r7;
	add.s64 	%rd11, %rd9, %rd10;
	ld.global.u8 	%rs11, [%rd11+-3];
	st.local.u8 	[%rd2+7], %rs11;
	ld.global.u8 	%rs12, [%rd11+-2];
	st.local.u8 	[%rd2+8], %rs12;
	ld.global.u8 	%rs13, [%rd11+-1];
	st.local.u8 	[%rd2+9], %rs13;
	ld.global.u8 	%rs14, [%rd11];
	st.local.u8 	[%rd2+10], %rs14;
	ld.global.u8 	%rs15, [%rd11+1];
	st.local.u8 	[%rd2+11], %rs15;
	ld.global.u8 	%rs16, [%rd11+2];
	st.local.u8 	[%rd2+12], %rs16;
	ld.global.u8 	%rs17, [%rd11+3];
	st.local.u8 	[%rd2+13], %rs17;
	add.s64 	%rd12, %rd11, %rd10;
	ld.global.u8 	%rs18, [%rd12+-3];
	st.local.u8 	[%rd2+14], %rs18;
	ld.global.u8 	%rs19, [%rd12+-2];
	st.local.u8 	[%rd2+15], %rs19;
	ld.global.u8 	%rs20, [%rd12+-1];
	st.local.u8 	[%rd2+16], %rs20;
	ld.global.u8 	%rs21, [%rd12];
	st.local.u8 	[%rd2+17], %rs21;
	ld.global.u8 	%rs22, [%rd12+1];
	st.local.u8 	[%rd2+18], %rs22;
	ld.global.u8 	%rs23, [%rd12+2];
	st.local.u8 	[%rd2+19], %rs23;
	ld.global.u8 	%rs24, [%rd12+3];
	st.local.u8 	[%rd2+20], %rs24;
	add.s64 	%rd13, %rd12, %rd10;
	ld.global.u8 	%rs25, [%rd13+-3];
	st.local.u8 	[%rd2+21], %rs25;
	ld.global.u8 	%rs26, [%rd13+-2];
	st.local.u8 	[%rd2+22], %rs26;
	ld.global.u8 	%rs27, [%rd13+-1];
	st.local.u8 	[%rd2+23], %rs27;
	ld.global.u8 	%rs28, [%rd13];
	st.local.u8 	[%rd2+24], %rs28;
	ld.global.u8 	%rs29, [%rd13+1];
	st.local.u8 	[%rd2+25], %rs29;
	ld.global.u8 	%rs30, [%rd13+2];
	st.local.u8 	[%rd2+26], %rs30;
	ld.global.u8 	%rs31, [%rd13+3];
	st.local.u8 	[%rd2+27], %rs31;
	add.s64 	%rd14, %rd13, %rd10;
	ld.global.u8 	%rs32, [%rd14+-3];
	st.local.u8 	[%rd2+28], %rs32;
	ld.global.u8 	%rs33, [%rd14+-2];
	st.local.u8 	[%rd2+29], %rs33;
	ld.global.u8 	%rs34, [%rd14+-1];
	st.local.u8 	[%rd2+30], %rs34;
	ld.global.u8 	%rs35, [%rd14];
	st.local.u8 	[%rd2+31], %rs35;
	ld.global.u8 	%rs36, [%rd14+1];
	st.local.u8 	[%rd2+32], %rs36;
	ld.global.u8 	%rs37, [%rd14+2];
	st.local.u8 	[%rd2+33], %rs37;
	ld.global.u8 	%rs38, [%rd14+3];
	st.local.u8 	[%rd2+34], %rs38;
	add.s64 	%rd15, %rd14, %rd10;
	ld.global.u8 	%rs39, [%rd15+-2];
	st.local.u8 	[%rd2+35], %rs39;
	ld.global.u8 	%rs40, [%rd15+-1];
	st.local.u8 	[%rd2+37], %rs40;
	ld.global.u8 	%rs41, [%rd15];
	st.local.u8 	[%rd2+38], %rs41;
	ld.global.u8 	%rs42, [%rd15+1];
	st.local.u8 	[%rd2+39], %rs42;
	ld.global.u8 	%rs43, [%rd15+2];
	st.local.u8 	[%rd2+40], %rs43;
	ld.global.u8 	%rs44, [%rd15+3];
	st.local.u8 	[%rd2+41], %rs44;
	add.s64 	%rd16, %rd15, %rd10;
	ld.global.u8 	%rs45, [%rd16+-3];
	st.local.u8 	[%rd2+42], %rs45;
	ld.global.u8 	%rs46, [%rd16+-2];
	st.local.u8 	[%rd2+43], %rs46;
	ld.global.u8 	%rs47, [%rd16+-1];
	st.local.u8 	[%rd2+44], %rs47;
	ld.global.u8 	%rs48, [%rd16];
	st.local.u8 	[%rd2+45], %rs48;
	ld.global.u8 	%rs49, [%rd16+1];
	st.local.u8 	[%rd2+46], %rs49;
	ld.global.u8 	%rs50, [%rd16+2];
	st.local.u8 	[%rd2+47], %rs50;
	ld.global.u8 	%rs51, [%rd16+3];
	st.local.u8 	[%rd2+48], %rs51;
	bra.uni 	$L__BB2_3;
$L__BB2_2:
	mov.b16 	%rs1, 0;
	st.local.u8 	[%rd2], %rs1;
	st.local.u8 	[%rd2+1], %rs1;
	st.local.u8 	[%rd2+2], %rs1;
	st.local.u8 	[%rd2+3], %rs1;
	st.local.u8 	[%rd2+4], %rs1;
	st.local.u8 	[%rd2+5], %rs1;
	st.local.u8 	[%rd2+6], %rs1;
	st.local.u8 	[%rd2+7], %rs1;
	st.local.u8 	[%rd2+8], %rs1;
	st.local.u8 	[%rd2+9], %rs1;
	st.local.u8 	[%rd2+10], %rs1;
	st.local.u8 	[%rd2+11], %rs1;
	st.local.u8 	[%rd2+12], %rs1;
	st.local.u8 	[%rd2+13], %rs1;
	st.local.u8 	[%rd2+14], %rs1;
	st.local.u8 	[%rd2+15], %rs1;
	st.local.u8 	[%rd2+16], %rs1;
	st.local.u8 	[%rd2+17], %rs1;
	st.local.u8 	[%rd2+18], %rs1;
	st.local.u8 	[%rd2+19], %rs1;
	st.local.u8 	[%rd2+20], %rs1;
	st.local.u8 	[%rd2+21], %rs1;
	st.local.u8 	[%rd2+22], %rs1;
	st.local.u8 	[%rd2+23], %rs1;
	add.s32 	%r12, %r3, %r4;
	cvt.s64.s32 	%rd6, %r12;
	add.s64 	%rd7, %rd1, %rd6;
	ld.global.u8 	%rs2, [%rd7];
	st.local.u8 	[%rd2+24], %rs2;
	mov.b16 	%rs3, 255;
	st.local.u8 	[%rd2+25], %rs3;
	st.local.u8 	[%rd2+26], %rs3;
	st.local.u8 	[%rd2+27], %rs3;
	st.local.u8 	[%rd2+28], %rs3;
	st.local.u8 	[%rd2+29], %rs3;
	st.local.u8 	[%rd2+30], %rs3;
	st.local.u8 	[%rd2+31], %rs3;
	st.local.u8 	[%rd2+32], %rs3;
	st.local.u8 	[%rd2+33], %rs3;
	st.local.u8 	[%rd2+34], %rs3;
	st.local.u8 	[%rd2+35], %rs3;
	st.local.u8 	[%rd2+37], %rs3;
	st.local.u8 	[%rd2+38], %rs3;
	st.local.u8 	[%rd2+39], %rs3;
	st.local.u8 	[%rd2+40], %rs3;
	st.local.u8 	[%rd2+41], %rs3;
	st.local.u8 	[%rd2+42], %rs3;
	st.local.u8 	[%rd2+43], %rs3;
	st.local.u8 	[%rd2+44], %rs3;
	st.local.u8 	[%rd2+45], %rs3;
	st.local.u8 	[%rd2+46], %rs3;
	st.local.u8 	[%rd2+47], %rs3;
	st.local.u8 	[%rd2+48], %rs3;
$L__BB2_3:
	cvta.to.global.u64 	%rd17, %rd3;
	{ // callseq 2, 0
	.param .b64 param0;
	st.param.b64 	[param0], %rd5;
	.param .b32 param1;
	st.param.b32 	[param1], 0;
	.param .b32 param2;
	st.param.b32 	[param2], 49;
	call.uni 
	_Z9QuickSortPhii, 
	(
	param0, 
	param1, 
	param2
	);
	} // callseq 2
	ld.local.u8 	%rs52, [%rd2+24];
	add.s32 	%r15, %r3, %r4;
	cvt.s64.s32 	%rd19, %r15;
	add.s64 	%rd20, %rd17, %rd19;
	st.global.u8 	[%rd20], %rs52;
	ret;

}
	// .globl	_Z14medianFilter11PhS_
.visible .entry _Z14medianFilter11PhS_(
	.param .u64 .ptr .align 1 _Z14medianFilter11PhS__param_0,
	.param .u64 .ptr .align 1 _Z14medianFilter11PhS__param_1
)
{
	.local .align 1 .b8 	__local_depot3[121];
	.reg .b64 	%SP;
	.reg .b64 	%SPL;
	.reg .pred 	%p<8>;
	.reg .b16 	%rs<104>;
	.reg .b32 	%r<16>;
	.reg .b64 	%rd<25>;

	mov.u64 	%SPL, __local_depot3;
	cvta.local.u64 	%SP, %SPL;
	ld.param.u64 	%rd4, [_Z14medianFilter11PhS__param_0];
	ld.param.u64 	%rd3, [_Z14medianFilter11PhS__param_1];
	cvta.to.global.u64 	%rd1, %rd4;
	add.u64 	%rd5, %SP, 0;
	add.u64 	%rd2, %SPL, 0;
	mov.u32 	%r4, %ctaid.x;
	mov.u32 	%r5, %ctaid.y;
	mov.u32 	%r7, %nctaid.x;
	mul.lo.s32 	%r3, %r5, %r7;
	setp.eq.s32 	%p1, %r5, 0;
	mov.u32 	%r8, %nctaid.y;
	add.s32 	%r10, %r8, -1;
	setp.ge.u32 	%p2, %r5, %r10;
	setp.eq.s32 	%p3, %r4, 0;
	or.pred  	%p4, %p1, %p3;
	or.pred  	%p5, %p4, %p2;
	add.s32 	%r11, %r7, -1;
	setp.ge.u32 	%p6, %r4, %r11;
	or.pred  	%p7, %p5, %p6;
	@%p7 bra 	$L__BB3_2;
	mad.lo.s32 	%r13, %r7, -5, %r3;
	add.s32 	%r14, %r4, %r13;
	cvt.s64.s32 	%rd8, %r14;
	add.s64 	%rd9, %rd1, %rd8;
	ld.global.u8 	%rs4, [%rd9];
	st.local.u8 	[%rd2+110], %rs4;
	st.local.u8 	[%rd2+115], %rs4;
	ld.global.u8 	%rs5, [%rd9+1];
	st.local.u8 	[%rd2+111], %rs5;
	ld.global.u8 	%rs6, [%rd9+-1];
	st.local.u8 	[%rd2+116], %rs6;
	ld.global.u8 	%rs7, [%rd9+2];
	st.local.u8 	[%rd2+112], %rs7;
	ld.global.u8 	%rs8, [%rd9+-2];
	st.local.u8 	[%rd2+117], %rs8;
	ld.global.u8 	%rs9, [%rd9+3];
	st.local.u8 	[%rd2+113], %rs9;
	ld.global.u8 	%rs10, [%rd9+-3];
	st.local.u8 	[%rd2+118], %rs10;
	ld.global.u8 	%rs11, [%rd9+4];
	st.local.u8 	[%rd2+114], %rs11;
	ld.global.u8 	%rs12, [%rd9+-4];
	st.local.u8 	[%rd2+119], %rs12;
	cvt.u64.u32 	%rd10, %r7;
	add.s64 	%rd11, %rd9, %rd10;
	ld.global.u8 	%rs13, [%rd11];
	st.local.u8 	[%rd2+99], %rs13;
	st.local.u8 	[%rd2+104], %rs13;
	ld.global.u8 	%rs14, [%rd11+1];
	st.local.u8 	[%rd2+100], %rs14;
	ld.global.u8 	%rs15, [%rd11+-1];
	st.local.u8 	[%rd2+105], %rs15;
	ld.global.u8 	%rs16, [%rd11+2];
	st.local.u8 	[%rd2+101], %rs16;
	ld.global.u8 	%rs17, [%rd11+-2];
	st.local.u8 	[%rd2+106], %rs17;
	ld.global.u8 	%rs18, [%rd11+3];
	st.local.u8 	[%rd2+102], %rs18;
	ld.global.u8 	%rs19, [%rd11+-3];
	st.local.u8 	[%rd2+107], %rs19;
	ld.global.u8 	%rs20, [%rd11+4];
	st.local.u8 	[%rd2+103], %rs20;
	ld.global.u8 	%rs21, [%rd11+-4];
	st.local.u8 	[%rd2+108], %rs21;
	add.s64 	%rd12, %rd11, %rd10;
	ld.global.u8 	%rs22, [%rd12];
	st.local.u8 	[%rd2+88], %rs22;
	st.local.u8 	[%rd2+93], %rs22;
	ld.global.u8 	%rs23, [%rd12+1];
	st.local.u8 	[%rd2+89], %rs23;
	ld.global.u8 	%rs24, [%rd12+-1];
	st.local.u8 	[%rd2+94], %rs24;
	ld.global.u8 	%rs25, [%rd12+2];
	st.local.u8 	[%rd2+90], %rs25;
	ld.global.u8 	%rs26, [%rd12+-2];
	st.local.u8 	[%rd2+95], %rs26;
	ld.global.u8 	%rs27, [%rd12+3];
	st.local.u8 	[%rd2+91], %rs27;
	ld.global.u8 	%rs28, [%rd12+-3];
	st.local.u8 	[%rd2+96], %rs28;
	ld.global.u8 	%rs29, [%rd12+4];
	st.local.u8 	[%rd2+92], %rs29;
	ld.global.u8 	%rs30, [%rd12+-4];
	st.local.u8 	[%rd2+97], %rs30;
	add.s64 	%rd13, %rd12, %rd10;
	ld.global.u8 	%rs31, [%rd13];
	st.local.u8 	[%rd2+77], %rs31;
	st.local.u8 	[%rd2+82], %rs31;
	ld.global.u8 	%rs32, [%rd13+1];
	st.local.u8 	[%rd2+78], %rs32;
	ld.global.u8 	%rs33, [%rd13+-1];
	st.local.u8 	[%rd2+83], %rs33;
	ld.global.u8 	%rs34, [%rd13+2];
	st.local.u8 	[%rd2+79], %rs34;
	ld.global.u8 	%rs35, [%rd13+-2];
	st.local.u8 	[%rd2+84], %rs35;
	ld.global.u8 	%rs36, [%rd13+3];
	st.local.u8 	[%rd2+80], %rs36;
	ld.global.u8 	%rs37, [%rd13+-3];
	st.local.u8 	[%rd2+85], %rs37;
	ld.global.u8 	%rs38, [%rd13+4];
	st.local.u8 	[%rd2+81], %rs38;
	ld.global.u8 	%rs39, [%rd13+-4];
	st.local.u8 	[%rd2+86], %rs39;
	add.s64 	%rd14, %rd13, %rd10;
	ld.global.u8 	%rs40, [%rd14];
	st.local.u8 	[%rd2+66], %rs40;
	st.local.u8 	[%rd2+71], %rs40;
	ld.global.u8 	%rs41, [%rd14+1];
	st.local.u8 	[%rd2+67], %rs41;
	ld.global.u8 	%rs42, [%rd14+-1];
	st.local.u8 	[%rd2+72], %rs42;
	ld.global.u8 	%rs43, [%rd14+2];
	st.local.u8 	[%rd2+68], %rs43;
	ld.global.u8 	%rs44, [%rd14+-2];
	st.local.u8 	[%rd2+73], %rs44;
	ld.global.u8 	%rs45, [%rd14+3];
	st.local.u8 	[%rd2+69], %rs45;
	ld.global.u8 	%rs46, [%rd14+-3];
	st.local.u8 	[%rd2+74], %rs46;
	ld.global.u8 	%rs47, [%rd14+4];
	st.local.u8 	[%rd2+70], %rs47;
	ld.global.u8 	%rs48, [%rd14+-4];
	st.local.u8 	[%rd2+75], %rs48;
	add.s64 	%rd15, %rd14, %rd10;
	ld.global.u8 	%rs49, [%rd15];
	st.local.u8 	[%rd2+55], %rs49;
	st.local.u8 	[%rd2+60], %rs49;
	ld.global.u8 	%rs50, [%rd15+1];
	st.local.u8 	[%rd2+56], %rs50;
	ld.global.u8 	%rs51, [%rd15+-1];
	st.local.u8 	[%rd2+61], %rs51;
	ld.global.u8 	%rs52, [%rd15+2];
	st.local.u8 	[%rd2+57], %rs52;
	ld.global.u8 	%rs53, [%rd15+-2];
	st.local.u8 	[%rd2+62], %rs53;
	ld.global.u8 	%rs54, [%rd15+3];
	st.local.u8 	[%rd2+58], %rs54;
	ld.global.u8 	%rs55, [%rd15+-3];
	st.local.u8 	[%rd2+63], %rs55;
	ld.global.u8 	%rs56, [%rd15+4];
	st.local.u8 	[%rd2+59], %rs56;
	ld.global.u8 	%rs57, [%rd15+-4];
	st.local.u8 	[%rd2+64], %rs57;
	add.s64 	%rd16, %rd15, %rd10;
	ld.global.u8 	%rs58, [%rd16];
	st.local.u8 	[%rd2+44], %rs58;
	st.local.u8 	[%rd2+49], %rs58;
	ld.global.u8 	%rs59, [%rd16+1];
	st.local.u8 	[%rd2+45], %rs59;
	ld.global.u8 	%rs60, [%rd16+-1];
	st.local.u8 	[%rd2+50], %rs60;
	ld.global.u8 	%rs61, [%rd16+2];
	st.local.u8 	[%rd2+46], %rs61;
	ld.global.u8 	%rs62, [%rd16+-2];
	st.local.u8 	[%rd2+51], %rs62;
	ld.global.u8 	%rs63, [%rd16+3];
	st.local.u8 	[%rd2+47], %rs63;
	ld.global.u8 	%rs64, [%rd16+-3];
	st.local.u8 	[%rd2+52], %rs64;
	ld.global.u8 	%rs65, [%rd16+4];
	st.local.u8 	[%rd2+48], %rs65;
	ld.global.u8 	%rs66, [%rd16+-4];
	st.local.u8 	[%rd2+53], %rs66;
	add.s64 	%rd17, %rd16, %rd10;
	ld.global.u8 	%rs67, [%rd17];
	st.local.u8 	[%rd2+33], %rs67;
	st.local.u8 	[%rd2+38], %rs67;
	ld.global.u8 	%rs68, [%rd17+1];
	st.local.u8 	[%rd2+34], %rs68;
	ld.global.u8 	%rs69, [%rd17+-1];
	st.local.u8 	[%rd2+39], %rs69;
	ld.global.u8 	%rs70, [%rd17+2];
	st.local.u8 	[%rd2+35], %rs70;
	ld.global.u8 	%rs71, [%rd17+-2];
	st.local.u8 	[%rd2+40], %rs71;
	ld.global.u8 	%rs72, [%rd17+3];
	st.local.u8 	[%rd2+36], %rs72;
	ld.global.u8 	%rs73, [%rd17+-3];
	st.local.u8 	[%rd2+41], %rs73;
	ld.global.u8 	%rs74, [%rd17+4];
	st.local.u8 	[%rd2+37], %rs74;
	ld.global.u8 	%rs75, [%rd17+-4];
	st.local.u8 	[%rd2+42], %rs75;
	add.s64 	%rd18, %rd17, %rd10;
	ld.global.u8 	%rs76, [%rd18];
	st.local.u8 	[%rd2+22], %rs76;
	st.local.u8 	[%rd2+27], %rs76;
	ld.global.u8 	%rs77, [%rd18+1];
	st.local.u8 	[%rd2+23], %rs77;
	ld.global.u8 	%rs78, [%rd18+-1];
	st.local.u8 	[%rd2+28], %rs78;
	ld.global.u8 	%rs79, [%rd18+2];
	st.local.u8 	[%rd2+24], %rs79;
	ld.global.u8 	%rs80, [%rd18+-2];
	st.local.u8 	[%rd2+29], %rs80;
	ld.global.u8 	%rs81, [%rd18+3];
	st.local.u8 	[%rd2+25], %rs81;
	ld.global.u8 	%rs82, [%rd18+-3];
	st.local.u8 	[%rd2+30], %rs82;
	ld.global.u8 	%rs83, [%rd18+4];
	st.local.u8 	[%rd2+26], %rs83;
	ld.global.u8 	%rs84, [%rd18+-4];
	st.local.u8 	[%rd2+31], %rs84;
	add.s64 	%rd19, %rd18, %rd10;
	ld.global.u8 	%rs85, [%rd19];
	st.local.u8 	[%rd2+11], %rs85;
	st.local.u8 	[%rd2+16], %rs85;
	ld.global.u8 	%rs86, [%rd19+1];
	st.local.u8 	[%rd2+12], %rs86;
	ld.global.u8 	%rs87, [%rd19+-1];
	st.local.u8 	[%rd2+17], %rs87;
	ld.global.u8 	%rs88, [%rd19+2];
	st.local.u8 	[%rd2+13], %rs88;
	ld.global.u8 	%rs89, [%rd19+-2];
	st.local.u8 	[%rd2+18], %rs89;
	ld.global.u8 	%rs90, [%rd19+3];
	st.local.u8 	[%rd2+14], %rs90;
	ld.global.u8 	%rs91, [%rd19+-3];
	st.local.u8 	[%rd2+19], %rs91;
	ld.global.u8 	%rs92, [%rd19+4];
	st.local.u8 	[%rd2+15], %rs92;
	ld.global.u8 	%rs93, [%rd19+-4];
	st.local.u8 	[%rd2+20], %rs93;
	add.s64 	%rd20, %rd19, %rd10;
	ld.global.u8 	%rs94, [%rd20];
	st.local.u8 	[%rd2], %rs94;
	st.local.u8 	[%rd2+5], %rs94;
	ld.global.u8 	%rs95, [%rd20+1];
	st.local.u8 	[%rd2+1], %rs95;
	ld.global.u8 	%rs96, [%rd20+-1];
	st.local.u8 	[%rd2+6], %rs96;
	ld.global.u8 	%rs97, [%rd20+2];
	st.local.u8 	[%rd2+2], %rs97;
	ld.global.u8 	%rs98, [%rd20+-2];
	st.local.u8 	[%rd2+7], %rs98;
	ld.global.u8 	%rs99, [%rd20+3];
	st.local.u8 	[%rd2+3], %rs99;
	ld.global.u8 	%rs100, [%rd20+-3];
	st.local.u8 	[%rd2+8], %rs100;
	ld.global.u8 	%rs101, [%rd20+4];
	st.local.u8 	[%rd2+4], %rs101;
	ld.global.u8 	%rs102, [%rd20+-4];
	st.local.u8 	[%rd2+9], %rs102;
	bra.uni 	$L__BB3_3;
$L__BB3_2:
	mov.b16 	%rs1, 0;
	st.local.u8 	[%rd2], %rs1;
	st.local.u8 	[%rd2+1], %rs1;
	st.local.u8 	[%rd2+2], %rs1;
	st.local.u8 	[%rd2+3], %rs1;
	st.local.u8 	[%rd2+4], %rs1;
	st.local.u8 	[%rd2+5], %rs1;
	st.local.u8 	[%rd2+6], %rs1;
	st.local.u8 	[%rd2+7], %rs1;
	st.local.u8 	[%rd2+8], %rs1;
	st.local.u8 	[%rd2+9], %rs1;
	st.local.u8 	[%rd2+10], %rs1;
	st.local.u8 	[%rd2+11], %rs1;
	st.local.u8 	[%rd2+12], %rs1;
	st.local.u8 	[%rd2+13], %rs1;
	st.local.u8 	[%rd2+14], %rs1;
	st.local.u8 	[%rd2+15], %rs1;
	st.local.u8 	[%rd2+16], %rs1;
	st.local.u8 	[%rd2+17], %rs1;
	st.local.u8 	[%rd2+18], %rs1;
	st.local.u8 	[%rd2+19], %rs1;
	st.local.u8 	[%rd2+20], %rs1;
	st.local.u8 	[%rd2+21], %rs1;
	st.local.u8 	[%rd2+22], %rs1;
	st.local.u8 	[%rd2+23], %rs1;
	st.local.u8 	[%rd2+24], %rs1;
	st.local.u8 	[%rd2+25], %rs1;
	st.local.u8 	[%rd2+26], %rs1;
	st.local.u8 	[%rd2+27], %rs1;
	st.local.u8 	[%rd2+28], %rs1;
	st.local.u8 	[%rd2+29], %rs1;
	st.local.u8 	[%rd2+30], %rs1;
	st.local.u8 	[%rd2+31], %rs1;
	st.local.u8 	[%rd2+32], %rs1;
	st.local.u8 	[%rd2+33], %rs1;
	st.local.u8 	[%rd2+34], %rs1;
	st.local.u8 	[%rd2+35], %rs1;
	st.local.u8 	[%rd2+36], %rs1;
	st.local.u8 	[%rd2+37], %rs1;
	st.local.u8 	[%rd2+38], %rs1;
	st.local.u8 	[%rd2+39], %rs1;
	st.local.u8 	[%rd2+40], %rs1;
	st.local.u8 	[%rd2+41], %rs1;
	st.local.u8 	[%rd2+42], %rs1;
	st.local.u8 	[%rd2+43], %rs1;
	st.local.u8 	[%rd2+44], %rs1;
	st.local.u8 	[%rd2+45], %rs1;
	st.local.u8 	[%rd2+46], %rs1;
	st.local.u8 	[%rd2+47], %rs1;
	st.local.u8 	[%rd2+48], %rs1;
	st.local.u8 	[%rd2+49], %rs1;
	st.local.u8 	[%rd2+50], %rs1;
	st.local.u8 	[%rd2+51], %rs1;
	st.local.u8 	[%rd2+52], %rs1;
	st.local.u8 	[%rd2+53], %rs1;
	st.local.u8 	[%rd2+54], %rs1;
	st.local.u8 	[%rd2+55], %rs1;
	st.local.u8 	[%rd2+56], %rs1;
	st.local.u8 	[%rd2+57], %rs1;
	st.local.u8 	[%rd2+58], %rs1;
	st.local.u8 	[%rd2+59], %rs1;
	add.s32 	%r12, %r3, %r4;
	cvt.s64.s32 	%rd6, %r12;
	add.s64 	%rd7, %rd1, %rd6;
	ld.global.u8 	%rs2, [%rd7];
	st.local.u8 	[%rd2+60], %rs2;
	mov.b16 	%rs3, 255;
	st.local.u8 	[%rd2+61], %rs3;
	st.local.u8 	[%rd2+62], %rs3;
	st.local.u8 	[%rd2+63], %rs3;
	st.local.u8 	[%rd2+64], %rs3;
	st.local.u8 	[%rd2+65], %rs3;
	st.local.u8 	[%rd2+66], %rs3;
	st.local.u8 	[%rd2+67], %rs3;
	st.local.u8 	[%rd2+68], %rs3;
	st.local.u8 	[%rd2+69], %rs3;
	st.local.u8 	[%rd2+70], %rs3;
	st.local.u8 	[%rd2+71], %rs3;
	st.local.u8 	[%rd2+72], %rs3;
	st.local.u8 	[%rd2+73], %rs3;
	st.local.u8 	[%rd2+74], %rs3;
	st.local.u8 	[%rd2+75], %rs3;
	st.local.u8 	[%rd2+76], %rs3;
	st.local.u8 	[%rd2+77], %rs3;
	st.local.u8 	[%rd2+78], %rs3;
	st.local.u8 	[%rd2+79], %rs3;
	st.local.u8 	[%rd2+80], %rs3;
	st.local.u8 	[%rd2+81], %rs3;
	st.local.u8 	[%rd2+82], %rs3;
	st.local.u8 	[%rd2+83], %rs3;
	st.local.u8 	[%rd2+84], %rs3;
	st.local.u8 	[%rd2+85], %rs3;
	st.local.u8 	[%rd2+86], %rs3;
	st.local.u8 	[%rd2+87], %rs3;
	st.local.u8 	[%rd2+88], %rs3;
	st.local.u8 	[%rd2+89], %rs3;
	st.local.u8 	[%rd2+90], %rs3;
	st.local.u8 	[%rd2+91], %rs3;
	st.local.u8 	[%rd2+92], %rs3;
	st.local.u8 	[%rd2+93], %rs3;
	st.local.u8 	[%rd2+94], %rs3;
	st.local.u8 	[%rd2+95], %rs3;
	st.local.u8 	[%rd2+96], %rs3;
	st.local.u8 	[%rd2+97], %rs3;
	st.local.u8 	[%rd2+98], %rs3;
	st.local.u8 	[%rd2+99], %rs3;
	st.local.u8 	[%rd2+100], %rs3;
	st.local.u8 	[%rd2+101], %rs3;
	st.local.u8 	[%rd2+102], %rs3;
	st.local.u8 	[%rd2+103], %rs3;
	st.local.u8 	[%rd2+104], %rs3;
	st.local.u8 	[%rd2+105], %rs3;
	st.local.u8 	[%rd2+106], %rs3;
	st.local.u8 	[%rd2+107], %rs3;
	st.local.u8 	[%rd2+108], %rs3;
	st.local.u8 	[%rd2+109], %rs3;
	st.local.u8 	[%rd2+110], %rs3;
	st.local.u8 	[%rd2+111], %rs3;
	st.local.u8 	[%rd2+112], %rs3;
	st.local.u8 	[%rd2+113], %rs3;
	st.local.u8 	[%rd2+114], %rs3;
	st.local.u8 	[%rd2+115], %rs3;
	st.local.u8 	[%rd2+116], %rs3;
	st.local.u8 	[%rd2+117], %rs3;
	st.local.u8 	[%rd2+118], %rs3;
	st.local.u8 	[%rd2+119], %rs3;
	st.local.u8 	[%rd2+120], %rs3;
$L__BB3_3:
	cvta.to.global.u64 	%rd21, %rd3;
	{ // callseq 3, 0
	.param .b64 param0;
	st.param.b64 	[param0], %rd5;
	.param .b32 param1;
	st.param.b32 	[param1], 0;
	.param .b32 param2;
	st.param.b32 	[param2], 121;
	call.uni 
	_Z9QuickSortPhii, 
	(
	param0, 
	param1, 
	param2
	);
	} // callseq 3
	ld.local.u8 	%rs103, [%rd2+60];
	add.s32 	%r15, %r3, %r4;
	cvt.s64.s32 	%rd23, %r15;
	add.s64 	%rd24, %rd21, %rd23;
	st.global.u8 	[%rd24], %rs103;
	ret;

}


// ===== COMPILED SASS (sm_100) =====

	.target	sm_100

	.elftype	@"ET_EXEC"


//--------------------- .note.nv.tkinfo           --------------------------
	.section	.note.nv.tkinfo,"",@"SHT_NOTE"
	.sectionflags	@"SHF_NOTE_NV_TKINFO"
	.tkinfo
        /*0018*/ 	.word	0x00000002
        /*0030*/ 	.string	""
        /*0030*/ 	.string	"ptxas"
        /*0030*/ 	.string	"Cuda compilation tools, release 13.0, V13.0.88"
        /*0030*/ 	.string	"Build cuda_13.0.r13.0/compiler.36424714_0"
        /*0030*/ 	.string	"-arch sm_100 -m 64 "



//--------------------- .note.nv.cuinfo           --------------------------
	.section	.note.nv.cuinfo,"",@"SHT_NOTE"
	.sectionflags	@"SHF_NOTE_NV_CUINFO"
        /*0018*/ 	.short	0x0002
        /*001a*/ 	.short	0x0064
        /*001c*/ 	.short	0x0082
	.zero		2


//--------------------- .nv.info                  --------------------------
	.section	.nv.info,"",@"SHT_CUDA_INFO"
	.align	4


	//----- nvinfo : EIATTR_REGCOUNT
	.align		4
        /*0000*/ 	.byte	0x04, 0x2f
        /*0002*/ 	.short	(.L_1 - .L_0)
	.align		4
.L_0:
        /*0004*/ 	.word	index@(_Z13medianFilter3PhS_)
        /*0008*/ 	.word	0x0000001c


	//----- nvinfo : EIATTR_FRAME_SIZE
	.align		4
.L_1:
        /*000c*/ 	.byte	0x04, 0x11
        /*000e*/ 	.short	(.L_3 - .L_2)
	.align		4
.L_2:
        /*0010*/ 	.word	index@($_Z13medianFilter3PhS_$_Z9QuickSortPhii)
        /*0014*/ 	.word	0x00000010


	//----- nvinfo : EIATTR_FRAME_SIZE
	.align		4
.L_3:
        /*0018*/ 	.byte	0x04, 0x11
        /*001a*/ 	.short	(.L_5 - .L_4)
	.align		4
.L_4:
        /*001c*/ 	.word	index@(_Z13medianFilter3PhS_)
        /*0020*/ 	.word	0x00000010


	//----- nvinfo : EIATTR_REGCOUNT
	.align		4
.L_5:
        /*0024*/ 	.byte	0x04, 0x2f
        /*0026*/ 	.short	(.L_7 - .L_6)
	.align		4
.L_6:
        /*0028*/ 	.word	index@(_Z13medianFilter7PhS_)
        /*002c*/ 	.word	0x00000027


	//----- nvinfo : EIATTR_FRAME_SIZE
	.align		4
.L_7:
        /*0030*/ 	.byte	0x04, 0x11
        /*0032*/ 	.short	(.L_9 - .L_8)
	.align		4
.L_8:
        /*0034*/ 	.word	index@($_Z13medianFilter7PhS_$_Z9QuickSortPhii)
        /*0038*/ 	.word	0x00000038


	//----- nvinfo : EIATTR_FRAME_SIZE
	.align		4
.L_9:
        /*003c*/ 	.byte	0x04, 0x11
        /*003e*/ 	.short	(.L_11 - .L_10)
	.align		4
.L_10:
        /*0040*/ 	.word	index@(_Z13medianFilter7PhS_)
        /*0044*/ 	.word	0x00000038


	//----- nvinfo : EIATTR_REGCOUNT
	.align		4
.L_11:
        /*0048*/ 	.byte	0x04, 0x2f
        /*004a*/ 	.short	(.L_13 - .L_12)
	.align		4
.L_12:
        /*004c*/ 	.word	index@(_Z14medianFilter11PhS_)
        /*0050*/ 	.word	0x00000027


	//----- nvinfo : EIATTR_FRAME_SIZE
	.align		4
.L_13:
        /*0054*/ 	.byte	0x04, 0x11
        /*0056*/ 	.short	(.L_15 - .L_14)
	.align		4
.L_14:
        /*0058*/ 	.word	index@($_Z14medianFilter11PhS_$_Z9QuickSortPhii)
        /*005c*/ 	.word	0x00000080


	//----- nvinfo : EIATTR_FRAME_SIZE
	.align		4
.L_15:
        /*0060*/ 	.byte	0x04, 0x11
        /*0062*/ 	.short	(.L_17 - .L_16)
	.align		4
.L_16:
        /*0064*/ 	.word	index@(_Z14medianFilter11PhS_)
        /*0068*/ 	.word	0x00000080


	//----- nvinfo : EIATTR_MIN_STACK_SIZE
	.align		4
.L_17:
        /*006c*/ 	.byte	0x04, 0x12
        /*006e*/ 	.short	(.L_19 - .L_18)
	.align		4
.L_18:
        /*0070*/ 	.word	index@(_Z14medianFilter11PhS_)
        /*0074*/ 	.word	0x00000080


	//----- nvinfo : EIATTR_MIN_STACK_SIZE
	.align		4
.L_19:
        /*0078*/ 	.byte	0x04, 0x12
        /*007a*/ 	.short	(.L_21 - .L_20)
	.align		4
.L_20:
        /*007c*/ 	.word	index@(_Z13medianFilter7PhS_)
        /*0080*/ 	.word	0x00000038


	//----- nvinfo : EIATTR_MIN_STACK_SIZE
	.align		4
.L_21:
        /*0084*/ 	.byte	0x04, 0x12
        /*0086*/ 	.short	(.L_23 - .L_22)
	.align		4
.L_22:
        /*0088*/ 	.word	index@(_Z13medianFilter3PhS_)
        /*008c*/ 	.word	0x00000010
.L_23:


//--------------------- .nv.compat                --------------------------
	.section	.nv.compat,"",@"SHT_CUDA_COMPAT_INFO"
	.align	4
        /*0000*/ 	.byte	0x02, 0x09, 0x00, 0x00, 0x02, 0x02, 0x01, 0x00, 0x02, 0x05, 0x05, 0x00, 0x03, 0x07, 0x01, 0x01
        /*0010*/ 	.byte	0x02, 0x03, 0x00, 0x00, 0x02, 0x06, 0x01, 0x00, 0x04, 0x0b, 0x08, 0x00, 0x09, 0x00, 0x00, 0x00
        /*0020*/ 	.byte	0x00, 0x00, 0x00, 0x00


//--------------------- .nv.info._Z14medianFilter11PhS_ --------------------------
	.section	.nv.info._Z14medianFilter11PhS_,"",@"SHT_CUDA_INFO"
	.sectionflags	@""
	.align	4


	//----- nvinfo : EIATTR_CUDA_API_VERSION
	.align		4
        /*0000*/ 	.byte	0x04, 0x37
        /*0002*/ 	.short	(.L_25 - .L_24)
.L_24:
        /*0004*/ 	.word	0x00000082


	//----- nvinfo : EIATTR_KPARAM_INFO
	.align		4
.L_25:
        /*0008*/ 	.byte	0x04, 0x17
        /*000a*/ 	.short	(.L_27 - .L_26)
.L_26:
        /*000c*/ 	.word	0x00000000
        /*0010*/ 	.short	0x0001
        /*0012*/ 	.short	0x0008
        /*0014*/ 	.byte	0x00, 0xf5, 0x21, 0x00


	//----- nvinfo : EIATTR_KPARAM_INFO
	.align		4
.L_27:
        /*0018*/ 	.byte	0x04, 0x17
        /*001a*/ 	.short	(.L_29 - .L_28)
.L_28:
        /*001c*/ 	.word	0x00000000
        /*0020*/ 	.short	0x0000
        /*0022*/ 	.short	0x0000
        /*0024*/ 	.byte	0x00, 0xf5, 0x21, 0x00


	//----- nvinfo : EIATTR_SPARSE_MMA_MASK
	.align		4
.L_29:
        /*0028*/ 	.byte	0x03, 0x50
        /*002a*/ 	.short	0x0000


	//----- nvinfo : EIATTR_MAXREG_COUNT
	.align		4
        /*002c*/ 	.byte	0x03, 0x1b
        /*002e*/ 	.short	0x00ff


	//----- nvinfo : EIATTR_MERCURY_ISA_VERSION
	.align		4
        /*0030*/ 	.byte	0x03, 0x5f
        /*0032*/ 	.short	0x0101


	//----- nvinfo : EIATTR_VRC_CTA_INIT_COUNT
	.align		4
        /*0034*/ 	.byte	0x02, 0x4a
	.zero		1
	.zero		1


	//----- nvinfo : EIATTR_EXIT_INSTR_OFFSETS
	.align		4
        /*0038*/ 	.byte	0x04, 0x1c
        /*003a*/ 	.short	(.L_31 - .L_30)


	//   ....[0]....
.L_30:
        /*003c*/ 	.word	0x00001a20


	//----- nvinfo : EIATTR_CRS_STACK_SIZE
	.align		4
.L_31:
        /*0040*/ 	.byte	0x04, 0x1e
        /*0042*/ 	.short	(.L_33 - .L_32)
.L_32:
        /*0044*/ 	.word	0x00000000


	//----- nvinfo : EIATTR_CBANK_PARAM_SIZE
	.align		4
.L_33:
        /*0048*/ 	.byte	0x03, 0x19
        /*004a*/ 	.short	0x0010


	//----- nvinfo : EIATTR_PARAM_CBANK
	.align		4
        /*004c*/ 	.byte	0x04, 0x0a
        /*004e*/ 	.short	(.L_35 - .L_34)
	.align		4
.L_34:
        /*0050*/ 	.word	index@(.nv.constant0._Z14medianFilter11PhS_)
        /*0054*/ 	.short	0x0380
        /*0056*/ 	.short	0x0010


	//----- nvinfo : EIATTR_SW_WAR
	.align		4
.L_35:
        /*0058*/ 	.byte	0x04, 0x36
        /*005a*/ 	.short	(.L_37 - .L_36)
.L_36:
        /*005c*/ 	.word	0x00000008
.L_37:


//--------------------- .nv.info._Z13medianFilter7PhS_ --------------------------
	.section	.nv.info._Z13medianFilter7PhS_,"",@"SHT_CUDA_INFO"
	.sectionflags	@""
	.align	4


	//----- nvinfo : EIATTR_CUDA_API_VERSION
	.align		4
        /*0000*/ 	.byte	0x04, 0x37
        /*0002*/ 	.short	(.L_39 - .L_38)
.L_38:
        /*0004*/ 	.word	0x00000082


	//----- nvinfo : EIATTR_KPARAM_INFO
	.align		4
.L_39:
        /*0008*/ 	.byte	0x04, 0x17
        /*000a*/ 	.short	(.L_41 - .L_40)
.L_40:
        /*000c*/ 	.word	0x00000000
        /*0010*/ 	.short	0x0001
        /*0012*/ 	.short	0x0008
        /*0014*/ 	.byte	0x00, 0xf5, 0x21, 0x00


	//----- nvinfo : EIATTR_KPARAM_INFO
	.align		4
.L_41:
        /*0018*/ 	.byte	0x04, 0x17
        /*001a*/ 	.short	(.L_43 - .L_42)
.L_42:
        /*001c*/ 	.word	0x00000000
        /*0020*/ 	.short	0x0000
        /*0022*/ 	.short	0x0000
        /*0024*/ 	.byte	0x00, 0xf5, 0x21, 0x00


	//----- nvinfo : EIATTR_SPARSE_MMA_MASK
	.align		4
.L_43:
        /*0028*/ 	.byte	0x03, 0x50
        /*002a*/ 	.short	0x0000


	//----- nvinfo : EIATTR_MAXREG_COUNT
	.align		4
        /*002c*/ 	.byte	0x03, 0x1b
        /*002e*/ 	.short	0x00ff


	//----- nvinfo : EIATTR_MERCURY_ISA_VERSION
	.align		4
        /*0030*/ 	.byte	0x03, 0x5f
        /*0032*/ 	.short	0x0101


	//----- nvinfo : EIATTR_VRC_CTA_INIT_COUNT
	.align		4
        /*0034*/ 	.byte	0x02, 0x4a
	.zero		1
	.zero		1


	//----- nvinfo : EIATTR_EXIT_INSTR_OFFSETS
	.align		4
        /*0038*/ 	.byte	0x04, 0x1c
        /*003a*/ 	.short	(.L_45 - .L_44)


	//   ....[0]....
.L_44:
        /*003c*/ 	.word	0x00000d80


	//----- nvinfo : EIATTR_CRS_STACK_SIZE
	.align		4
.L_45:
        /*0040*/ 	.byte	0x04, 0x1e
        /*0042*/ 	.short	(.L_47 - .L_46)
.L_46:
        /*0044*/ 	.word	0x00000000


	//----- nvinfo : EIATTR_CBANK_PARAM_SIZE
	.align		4
.L_47:
        /*0048*/ 	.byte	0x03, 0x19
        /*004a*/ 	.short	0x0010


	//----- nvinfo : EIATTR_PARAM_CBANK
	.align		4
        /*004c*/ 	.byte	0x04, 0x0a
        /*004e*/ 	.short	(.L_49 - .L_48)
	.align		4
.L_48:
        /*0050*/ 	.word	index@(.nv.constant0._Z13medianFilter7PhS_)
        /*0054*/ 	.short	0x0380
        /*0056*/ 	.short	0x0010


	//----- nvinfo : EIATTR_SW_WAR
	.align		4
.L_49:
        /*0058*/ 	.byte	0x04, 0x36
        /*005a*/ 	.short	(.L_51 - .L_50)
.L_50:
        /*005c*/ 	.word	0x00000008
.L_51:


//--------------------- .nv.info._Z13medianFilter3PhS_ --------------------------
	.section	.nv.info._Z13medianFilter3PhS_,"",@"SHT_CUDA_INFO"
	.sectionflags	@""
	.align	4


	//----- nvinfo : EIATTR_CUDA_API_VERSION
	.align		4
        /*0000*/ 	.byte	0x04, 0x37
        /*0002*/ 	.short	(.L_53 - .L_52)
.L_52:
        /*0004*/ 	.word	0x00000082


	//----- nvinfo : EIATTR_KPARAM_INFO
	.align		4
.L_53:
        /*0008*/ 	.byte	0x04, 0x17
        /*000a*/ 	.short	(.L_55 - .L_54)
.L_54:
        /*000c*/ 	.word	0x00000000
        /*0010*/ 	.short	0x0001
        /*0012*/ 	.short	0x0008
        /*0014*/ 	.byte	0x00, 0xf5, 0x21, 0x00


	//----- nvinfo : EIATTR_KPARAM_INFO
	.align		4
.L_55:
        /*0018*/ 	.byte	0x04, 0x17
        /*001a*/ 	.short	(.L_57 - .L_56)
.L_56:
        /*001c*/ 	.word	0x00000000
        /*0020*/ 	.short	0x0000
        /*0022*/ 	.short	0x0000
        /*0024*/ 	.byte	0x00, 0xf5, 0x21, 0x00


	//----- nvinfo : EIATTR_SPARSE_MMA_MASK
	.align		4
.L_57:
        /*0028*/ 	.byte	0x03, 0x50
        /*002a*/ 	.short	0x0000


	//----- nvinfo : EIATTR_MAXREG_COUNT
	.align		4
        /*002c*/ 	.byte	0x03, 0x1b
        /*002e*/ 	.short	0x00ff


	//----- nvinfo : EIATTR_MERCURY_ISA_VERSION
	.align		4
        /*0030*/ 	.byte	0x03, 0x5f
        /*0032*/ 	.short	0x0101


	//----- nvinfo : EIATTR_VRC_CTA_INIT_COUNT
	.align		4
        /*0034*/ 	.byte	0x02, 0x4a
	.zero		1
	.zero		1


	//----- nvinfo : EIATTR_EXIT_INSTR_OFFSETS
	.align		4
        /*0038*/ 	.byte	0x04, 0x1c
        /*003a*/ 	.short	(.L_59 - .L_58)


	//   ....[0]....
.L_58:
        /*003c*/ 	.word	0x00000520


	//----- nvinfo : EIATTR_CRS_STACK_SIZE
	.align		4
.L_59:
        /*0040*/ 	.byte	0x04, 0x1e
        /*0042*/ 	.short	(.L_61 - .L_60)
.L_60:
        /*0044*/ 	.word	0x00000000


	//----- nvinfo : EIATTR_CBANK_PARAM_SIZE
	.align		4
.L_61:
        /*0048*/ 	.byte	0x03, 0x19
        /*004a*/ 	.short	0x0010


	//----- nvinfo : EIATTR_PARAM_CBANK
	.align		4
        /*004c*/ 	.byte	0x04, 0x0a
        /*004e*/ 	.short	(.L_63 - .L_62)
	.align		4
.L_62:
        /*0050*/ 	.word	index@(.nv.constant0._Z13medianFilter3PhS_)
        /*0054*/ 	.short	0x0380
        /*0056*/ 	.short	0x0010


	//----- nvinfo : EIATTR_SW_WAR
	.align		4
.L_63:
        /*0058*/ 	.byte	0x04, 0x36
        /*005a*/ 	.short	(.L_65 - .L_64)
.L_64:
        /*005c*/ 	.word	0x00000008
.L_65:


//--------------------- .nv.callgraph             --------------------------
	.section	.nv.callgraph,"",@"SHT_CUDA_CALLGRAPH"
	.align	4
	.sectionentsize	8
	.align		4
        /*0000*/ 	.word	0x00000000
	.align		4
        /*0004*/ 	.word	0xffffffff
	.align		4
        /*0008*/ 	.word	0x00000000
	.align		4
        /*000c*/ 	.word	0xfffffffe
	.align		4
        /*0010*/ 	.word	0x00000000
	.align		4
        /*0014*/ 	.word	0xfffffffd
	.align		4
        /*0018*/ 	.word	0x00000000
	.align		4
        /*001c*/ 	.word	0xfffffffc


//--------------------- .text._Z14medianFilter11PhS_ --------------------------
	.section	.text._Z14medianFilter11PhS_,"ax",@progbits
	.align	128
        .global         _Z14medianFilter11PhS_
        .type           _Z14medianFilter11PhS_,@function
        .size           _Z14medianFilter11PhS_,(.L_x_36 - _Z14medianFilter11PhS_)
        .other          _Z14medianFilter11PhS_,@"STO_CUDA_ENTRY STV_DEFAULT"
_Z14medianFilter11PhS_:
.text._Z14medianFilter11PhS_:
[----:B------:R-:W0:Y:S08]  /*0000*/  LDC R1, c[0x0][0x37c] ;  /* 0x0000df00ff017b82 */ /* 0x000e300000000800 */
[----:B------:R-:W1:Y:S01]  /*0010*/  S2UR UR39, SR_CTAID.X ;  /* 0x00000000002779c3 */ /* 0x000e620000002500 */
[----:B------:R-:W2:Y:S01]  /*0020*/  LDCU UR8, c[0x0][0x2fc] ;  /* 0x00005f80ff0877ac */ /* 0x000ea20008000800 */
[----:B0-----:R-:W-:Y:S01]  /*0030*/  VIADD R1, R1, 0xffffff80 ;  /* 0xffffff8001017836 */ /* 0x001fe20000000000 */
[----:B------:R-:W0:Y:S05]  /*0040*/  LDCU UR5, c[0x0][0x370] ;  /* 0x00006e00ff0577ac */ /* 0x000e2a0008000800 */
[----:B------:R-:W3:Y:S01]  /*0050*/  S2UR UR38, SR_CTAID.Y ;  /* 0x00000000002679c3 */ /* 0x000ee20000002600 */
[----:B------:R-:W4:Y:S01]  /*0060*/  LDCU UR4, c[0x0][0x374] ;  /* 0x00006e80ff0477ac */ /* 0x000f220008000800 */
[----:B------:R-:W5:Y:S01]  /*0070*/  LDCU UR7, c[0x0][0x2f8] ;  /* 0x00005f00ff0777ac */ /* 0x000f620008000800 */
[----:B------:R-:W2:Y:S01]  /*0080*/  LDCU.64 UR36, c[0x0][0x358] ;  /* 0x00006b00ff2477ac */ /* 0x000ea20008000a00 */
[----:B0-----:R-:W-:-:S02]  /*0090*/  UIADD3 UR6, UPT, UPT, UR5, -0x1, URZ ;  /* 0xffffffff05067890 */ /* 0x001fc4000fffe0ff */
[----:B-1----:R-:W-:Y:S02]  /*00a0*/  UISETP.NE.AND UP0, UPT, UR39, URZ, UPT ;  /* 0x000000ff2700728c */ /* 0x002fe4000bf05270 */
[----:B----4-:R-:W-:Y:S01]  /*00b0*/  UIADD3 UR4, UPT, UPT, UR4, -0x1, URZ ;  /* 0xffffffff04047890 */ /* 0x010fe2000fffe0ff */
[----:B-----5:R-:W-:Y:S01]  /*00c0*/  IADD3 R4, P0, PT, R1, UR7, RZ ;  /* 0x0000000701047c10 */ /* 0x020fe2000ff1e0ff */
[----:B---3--:R-:W-:-:S04]  /*00d0*/  UISETP.EQ.OR UP0, UPT, UR38, URZ, !UP0 ;  /* 0x000000ff2600728c */ /* 0x008fc8000c702670 */
[----:B------:R-:W-:Y:S01]  /*00e0*/  UISETP.GE.U32.OR UP0, UPT, UR38, UR4, UP0 ;  /* 0x000000042600728c */ /* 0x000fe20008706470 */
[----:B--2---:R-:W-:Y:S01]  /*00f0*/  IMAD.X R5, RZ, RZ, UR8, P0 ;  /* 0x00000008ff057e24 */ /* 0x004fe200080e06ff */
[----:B------:R-:W-:Y:S02]  /*0100*/  UIMAD UR38, UR38, UR5, URZ ;  /* 0x00000005262672a4 */ /* 0x000fe4000f8e02ff */
[----:B------:R-:W-:-:S09]  /*0110*/  UISETP.GE.U32.OR UP0, UPT, UR39, UR6, UP0 ;  /* 0x000000062700728c */ /* 0x000fd20008706470 */
[----:B------:R-:W-:Y:S05]  /*0120*/  BRA.U UP0, `(.L_x_0) ;  /* 0x0000001100047547 */ /* 0x000fea000b800000 */
[----:B------:R-:W0:Y:S01]  /*0130*/  LDCU.64 UR6, c[0x0][0x380] ;  /* 0x00007000ff0677ac */ /* 0x000e220008000a00 */
[----:B------:R-:W-:-:S04]  /*0140*/  UIMAD UR4, UR5, -0x5, UR38 ;  /* 0xfffffffb050478a4 */ /* 0x000fc8000f8e0226 */
[----:B------:R-:W-:-:S04]  /*0150*/  UIADD3 UR4, UPT, UPT, UR4, UR39, URZ ;  /* 0x0000002704047290 */ /* 0x000fc8000fffe0ff */
[----:B0-----:R-:W-:-:S04]  /*0160*/  UIADD3 UR6, UP0, UPT, UR4, UR6, URZ ;  /* 0x0000000604067290 */ /* 0x001fc8000ff1e0ff */
[----:B------:R-:W-:Y:S02]  /*0170*/  ULEA.HI.X.SX32 UR4, UR4, UR7, 0x1, UP0 ;  /* 0x0000000704047291 */ /* 0x000fe400080f0eff */
[----:B------:R-:W-:Y:S01]  /*0180*/  MOV R14, UR6 ;  /* 0x00000006000e7c02 */ /* 0x000fe20008000f00 */
[----:B------:R-:W-:-:S03]  /*0190*/  UIADD3 UR6, UP0, UPT, UR5, UR6, URZ ;  /* 0x0000000605067290 */ /* 0x000fc6000ff1e0ff */
[----:B------:R-:W-:Y:S01]  /*01a0*/  IMAD.U32 R15, RZ, RZ, UR4 ;  /* 0x00000004ff0f7e24 */ /* 0x000fe2000f8e00ff */
[----:B------:R-:W-:Y:S02]  /*01b0*/  UIADD3.X UR4, UPT, UPT, URZ, UR4, URZ, UP0, !UPT ;  /* 0x00000004ff047290 */ /* 0x000fe400087fe4ff */
[----:B------:R-:W-:Y:S02]  /*01c0*/  IMAD.U32 R28, RZ, RZ, UR6 ;  /* 0x00000006ff1c7e24 */ /* 0x000fe4000f8e00ff */
[----:B------:R-:W2:Y:S02]  /*01d0*/  LDG.E.U8 R6, desc[UR36][R14.64] ;  /* 0x000000240e067981 */ /* 0x000ea4000c1e1100 */
[----:B------:R-:W-:Y:S01]  /*01e0*/  MOV R29, UR4 ;  /* 0x00000004001d7c02 */ /* 0x000fe20008000f00 */
[----:B------:R-:W-:Y:S01]  /*01f0*/  UIADD3 UR6, UP0, UPT, UR5, UR6, URZ ;  /* 0x0000000605067290 */ /* 0x000fe2000ff1e0ff */
[----:B------:R-:W3:Y:S04]  /*0200*/  LDG.E.U8 R36, desc[UR36][R14.64+0x1] ;  /* 0x000001240e247981 */ /* 0x000ee8000c1e1100 */
[----:B------:R-:W4:Y:S01]  /*0210*/  LDG.E.U8 R2, desc[UR36][R28.64] ;  /* 0x000000241c027981 */ /* 0x000f22000c1e1100 */
[----:B------:R-:W-:-:S03]  /*0220*/  UIADD3.X UR4, UPT, UPT, URZ, UR4, URZ, UP0, !UPT ;  /* 0x00000004ff047290 */ /* 0x000fc600087fe4ff */
[----:B------:R-:W5:Y:S01]  /*0230*/  LDG.E.U8 R3, desc[UR36][R28.64+0x1] ;  /* 0x000001241c037981 */ /* 0x000f62000c1e1100 */
[----:B------:R-:W-:Y:S02]  /*0240*/  IMAD.U32 R34, RZ, RZ, UR6 ;  /* 0x00000006ff227e24 */ /* 0x000fe4000f8e00ff */
[----:B------:R-:W-:Y:S01]  /*0250*/  IMAD.U32 R35, RZ, RZ, UR4 ;  /* 0x00000004ff237e24 */ /* 0x000fe2000f8e00ff */
[----:B------:R-:W3:Y:S04]  /*0260*/  LDG.E.U8 R9, desc[UR36][R14.64+-0x1] ;  /* 0xffffff240e097981 */ /* 0x000ee8000c1e1100 */
        /* <DEDUP_REMOVED lines=14> */
[----:B------:R-:W3:Y:S01]  /*0350*/  LDG.E.U8 R22, desc[UR36][R34.64+0x2] ;  /* 0x0000022422167981 */ /* 0x000ee2000c1e1100 */
[----:B------:R-:W-:-:S03]  /*0360*/  UIADD3 UR6, UP0, UPT, UR5, UR6, URZ ;  /* 0x0000000605067290 */ /* 0x000fc6000ff1e0ff */
[----:B------:R-:W3:Y:S01]  /*0370*/  LDG.E.U8 R23, desc[UR36][R28.64+0x2] ;  /* 0x000002241c177981 */ /* 0x000ee2000c1e1100 */
[----:B------:R-:W-:-:S03]  /*0380*/  UIADD3.X UR4, UPT, UPT, URZ, UR4, URZ, UP0, !UPT ;  /* 0x00000004ff047290 */ /* 0x000fc600087fe4ff */
[----:B------:R-:W3:Y:S03]  /*0390*/  LDG.E.U8 R26, desc[UR36][R28.64+0x3] ;  /* 0x000003241c1a7981 */ /* 0x000ee6000c1e1100 */
[----:B------:R-:W-:Y:S01]  /*03a0*/  IMAD.U32 R7, RZ, RZ, UR4 ;  /* 0x00000004ff077e24 */ /* 0x000fe2000f8e00ff */
[----:B------:R-:W3:Y:S04]  /*03b0*/  LDG.E.U8 R30, desc[UR36][R34.64+-0x2] ;  /* 0xfffffe24221e7981 */ /* 0x000ee8000c1e1100 */
[----:B------:R-:W3:Y:S04]  /*03c0*/  LDG.E.U8 R32, desc[UR36][R34.64+0x3] ;  /* 0x0000032422207981 */ /* 0x000ee8000c1e1100 */
[----:B------:R-:W3:Y:S04]  /*03d0*/  LDG.E.U8 R28, desc[UR36][R34.64+-0x3] ;  /* 0xfffffd24221c7981 */ /* 0x000ee8000c1e1100 */
[----:B------:R-:W3:Y:S04]  /*03e0*/  LDG.E.U8 R8, desc[UR36][R34.64+0x4] ;  /* 0x0000042422087981 */ /* 0x000ee8000c1e1100 */
[----:B------:R-:W3:Y:S04]  /*03f0*/  LDG.E.U8 R10, desc[UR36][R34.64+-0x4] ;  /* 0xfffffc24220a7981 */ /* 0x000ee8000c1e1100 */
[----:B--2---:R-:W-:Y:S04]  /*0400*/  STL.U8 [R1+0x6e], R6 ;  /* 0x00006e0601007387 */ /* 0x004fe80000100000 */
[----:B------:R0:W-:Y:S04]  /*0410*/  STL.U8 [R1+0x73], R6 ;  /* 0x0000730601007387 */ /* 0x0001e80000100000 */
[----:B----4-:R-:W-:Y:S01]  /*0420*/  STL.U8 [R1+0x63], R2 ;  /* 0x0000630201007387 */ /* 0x010fe20000100000 */
[----:B0-----:R-:W-:Y:S01]  /*0430*/  MOV R6, UR6 ;  /* 0x0000000600067c02 */ /* 0x001fe20008000f00 */
[----:B------:R-:W-:-:S02]  /*0440*/  UIADD3 UR6, UP0, UPT, UR5, UR6, URZ ;  /* 0x0000000605067290 */ /* 0x000fc4000ff1e0ff */
[----:B------:R0:W-:Y:S02]  /*0450*/  STL.U8 [R1+0x68], R2 ;  /* 0x0000680201007387 */ /* 0x0001e40000100000 */
[----:B------:R-:W-:Y:S02]  /*0460*/  UIADD3.X UR4, UPT, UPT, URZ, UR4, URZ, UP0, !UPT ;  /* 0x00000004ff047290 */ /* 0x000fe400087fe4ff */
[----:B-----5:R1:W-:Y:S04]  /*0470*/  STL.U8 [R1+0x64], R3 ;  /* 0x0000640301007387 */ /* 0x0203e80000100000 */
[----:B---3--:R2:W-:Y:S01]  /*0480*/  STL.U8 [R1+0x6f], R36 ;  /* 0x00006f2401007387 */ /* 0x0085e20000100000 */
[----:B0-----:R-:W-:Y:S01]  /*0490*/  IMAD.U32 R2, RZ, RZ, UR6 ;  /* 0x00000006ff027e24 */ /* 0x001fe2000f8e00ff */
[----:B------:R-:W-:-:S02]  /*04a0*/  UIADD3 UR6, UP0, UPT, UR5, UR6, URZ ;  /* 0x0000000605067290 */ /* 0x000fc4000ff1e0ff */
[----:B------:R0:W-:Y:S01]  /*04b0*/  STL.U8 [R1+0x74], R9 ;  /* 0x0000740901007387 */ /* 0x0001e20000100000 */
[----:B-1----:R-:W-:Y:S01]  /*04c0*/  MOV R3, UR4 ;  /* 0x0000000400037c02 */ /* 0x002fe20008000f00 */
[----:B------:R-:W-:Y:S02]  /*04d0*/  UIADD3.X UR4, UPT, UPT, URZ, UR4, URZ, UP0, !UPT ;  /* 0x00000004ff047290 */ /* 0x000fe400087fe4ff */
[----:B------:R-:W-:Y:S04]  /*04e0*/  STL.U8 [R1+0x70], R13 ;  /* 0x0000700d01007387 */ /* 0x000fe80000100000 */
[----:B------:R1:W-:Y:S04]  /*04f0*/  STL.U8 [R1+0x77], R11 ;  /* 0x0000770b01007387 */ /* 0x0003e80000100000 */
[----:B------:R3:W-:Y:S04]  /*0500*/  STL.U8 [R1+0x69], R21 ;  /* 0x0000691501007387 */ /* 0x0007e80000100000 */
[----:B------:R-:W4:Y:S04]  /*0510*/  LDG.E.U8 R17, desc[UR36][R6.64] ;  /* 0x0000002406117981 */ /* 0x000f28000c1e1100 */
[----:B------:R-:W5:Y:S04]  /*0520*/  LDG.E.U8 R19, desc[UR36][R6.64+0x1] ;  /* 0x0000012406137981 */ /* 0x000f68000c1e1100 */
[----:B------:R-:W5:Y:S04]  /*0530*/  LDG.E.U8 R29, desc[UR36][R6.64+-0x1] ;  /* 0xffffff24061d7981 */ /* 0x000f68000c1e1100 */
[----:B------:R-:W5:Y:S04]  /*0540*/  LDG.E.U8 R15, desc[UR36][R6.64+0x2] ;  /* 0x00000224060f7981 */ /* 0x000f68000c1e1100 */
[----:B------:R-:W5:Y:S04]  /*0550*/  LDG.E.U8 R34, desc[UR36][R6.64+-0x2] ;  /* 0xfffffe2406227981 */ /* 0x000f68000c1e1100 */
[----:B--2---:R-:W2:Y:S04]  /*0560*/  LDG.E.U8 R36, desc[UR36][R6.64+0x3] ;  /* 0x0000032406247981 */ /* 0x004ea8000c1e1100 */
[----:B0-----:R-:W2:Y:S04]  /*0570*/  LDG.E.U8 R9, desc[UR36][R6.64+-0x3] ;  /* 0xfffffd2406097981 */ /* 0x001ea8000c1e1100 */
[----:B-1----:R-:W2:Y:S04]  /*0580*/  LDG.E.U8 R11, desc[UR36][R6.64+0x4] ;  /* 0x00000424060b7981 */ /* 0x002ea8000c1e1100 */
[----:B------:R0:W2:Y:S04]  /*0590*/  LDG.E.U8 R13, desc[UR36][R6.64+-0x4] ;  /* 0xfffffc24060d7981 */ /* 0x0000a8000c1e1100 */
[----:B---3--:R-:W3:Y:S01]  /*05a0*/  LDG.E.U8 R21, desc[UR36][R2.64+0x1] ;  /* 0x0000012402157981 */ /* 0x008ee2000c1e1100 */
[----:B0-----:R-:W-:-:S02]  /*05b0*/  IMAD.U32 R6, RZ, RZ, UR6 ;  /* 0x00000006ff067e24 */ /* 0x001fc4000f8e00ff */
[----:B------:R-:W-:Y:S01]  /*05c0*/  IMAD.U32 R7, RZ, RZ, UR4 ;  /* 0x00000004ff077e24 */ /* 0x000fe2000f8e00ff */
[----:B------:R-:W-:Y:S04]  /*05d0*/  STL.U8 [R1+0x6a], R24 ;  /* 0x00006a1801007387 */ /* 0x000fe80000100000 */
[----:B------:R0:W-:Y:S04]  /*05e0*/  STL.U8 [R1+0x6b], R12 ;  /* 0x00006b0c01007387 */ /* 0x0001e80000100000 */
[----:B------:R1:W-:Y:S04]  /*05f0*/  STL.U8 [R1+0x67], R14 ;  /* 0x0000670e01007387 */ /* 0x0003e80000100000 */
[----:B------:R1:W-:Y:S04]  /*0600*/  STL.U8 [R1+0x6c], R16 ;  /* 0x00006c1001007387 */ /* 0x0003e80000100000 */
[----:B------:R-:W-:Y:S04]  /*0610*/  STL.U8 [R1+0x58], R0 ;  /* 0x0000580001007387 */ /* 0x000fe80000100000 */
[----:B------:R1:W-:Y:S04]  /*0620*/  STL.U8 [R1+0x5d], R0 ;  /* 0x00005d0001007387 */ /* 0x0003e80000100000 */
[----:B------:R1:W-:Y:S04]  /*0630*/  STL.U8 [R1+0x59], R18 ;  /* 0x0000591201007387 */ /* 0x0003e80000100000 */
[----:B------:R1:W-:Y:S04]  /*0640*/  STL.U8 [R1+0x5e], R20 ;  /* 0x00005e1401007387 */ /* 0x0003e80000100000 */
[----:B------:R1:W-:Y:S04]  /*0650*/  STL.U8 [R1+0x5a], R22 ;  /* 0x00005a1601007387 */ /* 0x0003e80000100000 */
[----:B0-----:R-:W3:Y:S04]  /*0660*/  LDG.E.U8 R12, desc[UR36][R2.64+-0x2] ;  /* 0xfffffe24020c7981 */ /* 0x001ee8000c1e1100 */
[----:B-1----:R-:W3:Y:S04]  /*0670*/  LDG.E.U8 R14, desc[UR36][R2.64+0x3] ;  /* 0x00000324020e7981 */ /* 0x002ee8000c1e1100 */
[----:B------:R-:W3:Y:S04]  /*0680*/  LDG.E.U8 R16, desc[UR36][R2.64+-0x3] ;  /* 0xfffffd2402107981 */ /* 0x000ee8000c1e1100 */
[----:B------:R-:W3:Y:S04]  /*0690*/  LDG.E.U8 R0, desc[UR36][R2.64+0x4] ;  /* 0x0000042402007981 */ /* 0x000ee8000c1e1100 */
[----:B------:R-:W3:Y:S04]  /*06a0*/  LDG.E.U8 R18, desc[UR36][R2.64+-0x4] ;  /* 0xfffffc2402127981 */ /* 0x000ee8000c1e1100 */
[----:B------:R-:W3:Y:S04]  /*06b0*/  LDG.E.U8 R20, desc[UR36][R6.64] ;  /* 0x0000002406147981 */ /* 0x000ee8000c1e1100 */
[----:B------:R-:W3:Y:S04]  /*06c0*/  LDG.E.U8 R22, desc[UR36][R6.64+0x1] ;  /* 0x0000012406167981 */ /* 0x000ee8000c1e1100 */
[----:B------:R-:W3:Y:S01]  /*06d0*/  LDG.E.U8 R24, desc[UR36][R6.64+-0x1] ;  /* 0xffffff2406187981 */ /* 0x000ee2000c1e1100 */
[----:B------:R-:W-:-:S03]  /*06e0*/  UIADD3 UR6, UP0, UPT, UR5, UR6, URZ ;  /* 0x0000000605067290 */ /* 0x000fc6000ff1e0ff */
[----:B------:R0:W-:Y:S01]  /*06f0*/  STL.U8 [R1+0x75], R25 ;  /* 0x0000751901007387 */ /* 0x0001e20000100000 */
[----:B------:R-:W-:-:S03]  /*0700*/  UIADD3.X UR4, UPT, UPT, URZ, UR4, URZ, UP0, !UPT ;  /* 0x00000004ff047290 */ /* 0x000fc600087fe4ff */
[----:B------:R1:W-:Y:S04]  /*0710*/  STL.U8 [R1+0x71], R27 ;  /* 0x0000711b01007387 */ /* 0x0003e80000100000 */
[----:B------:R1:W-:Y:S04]  /*0720*/  STL.U8 [R1+0x65], R23 ;  /* 0x0000651701007387 */ /* 0x0003e80000100000 */
[----:B0-----:R-:W3:Y:S04]  /*0730*/  LDG.E.U8 R25, desc[UR36][R2.64+0x2] ;  /* 0x0000022402197981 */ /* 0x001ee8000c1e1100 */
[----:B-1----:R-:W3:Y:S04]  /*0740*/  LDG.E.U8 R27, desc[UR36][R2.64] ;  /* 0x00000024021b7981 */ /* 0x002ee8000c1e1100 */
[----:B------:R0:W3:Y:S04]  /*0750*/  LDG.E.U8 R23, desc[UR36][R2.64+-0x1] ;  /* 0xffffff2402177981 */ /* 0x0000e8000c1e1100 */
[----:B------:R1:W-:Y:S01]  /*0760*/  STL.U8 [R1+0x66], R26 ;  /* 0x0000661a01007387 */ /* 0x0003e20000100000 */
[----:B0-----:R-:W-:Y:S01]  /*0770*/  MOV R2, UR6 ;  /* 0x0000000600027c02 */ /* 0x001fe20008000f00 */
[----:B------:R-:W-:Y:S01]  /*0780*/  UIADD3 UR6, UP0, UPT, UR5, UR6, URZ ;  /* 0x0000000605067290 */ /* 0x000fe2000ff1e0ff */
[----:B------:R-:W-:Y:S01]  /*0790*/  IMAD.U32 R3, RZ, RZ, UR4 ;  /* 0x00000004ff037e24 */ /* 0x000fe2000f8e00ff */
[----:B------:R-:W-:Y:S02]  /*07a0*/  STL.U8 [R1+0x5f], R30 ;  /* 0x00005f1e01007387 */ /* 0x000fe40000100000 */
[----:B------:R-:W-:-:S02]  /*07b0*/  UIADD3.X UR4, UPT, UPT, URZ, UR4, URZ, UP0, !UPT ;  /* 0x00000004ff047290 */ /* 0x000fc400087fe4ff */
[----:B------:R-:W-:Y:S04]  /*07c0*/  STL.U8 [R1+0x5b], R32 ;  /* 0x00005b2001007387 */ /* 0x000fe80000100000 */
[----:B------:R0:W-:Y:S04]  /*07d0*/  STL.U8 [R1+0x60], R28 ;  /* 0x0000601c01007387 */ /* 0x0001e80000100000 */
[----:B------:R0:W-:Y:S04]  /*07e0*/  STL.U8 [R1+0x5c], R8 ;  /* 0x00005c0801007387 */ /* 0x0001e80000100000 */
[----:B------:R0:W-:Y:S04]  /*07f0*/  STL.U8 [R1+0x61], R10 ;  /* 0x0000610a01007387 */ /* 0x0001e80000100000 */
[----:B-1----:R-:W3:Y:S04]  /*0800*/  LDG.E.U8 R26, desc[UR36][R6.64+0x2] ;  /* 0x00000224061a7981 */ /* 0x002ee8000c1e1100 */
[----:B0-----:R-:W3:Y:S04]  /*0810*/  LDG.E.U8 R28, desc[UR36][R6.64+-0x2] ;  /* 0xfffffe24061c7981 */ /* 0x001ee8000c1e1100 */
[----:B------:R-:W3:Y:S04]  /*0820*/  LDG.E.U8 R30, desc[UR36][R6.64+0x3] ;  /* 0x00000324061e7981 */ /* 0x000ee8000c1e1100 */
[----:B------:R-:W3:Y:S04]  /*0830*/  LDG.E.U8 R8, desc[UR36][R6.64+-0x3] ;  /* 0xfffffd2406087981 */ /* 0x000ee8000c1e1100 */
[----:B------:R-:W3:Y:S04]  /*0840*/  LDG.E.U8 R10, desc[UR36][R6.64+0x4] ;  /* 0x00000424060a7981 */ /* 0x000ee8000c1e1100 */
[----:B------:R0:W3:Y:S02]  /*0850*/  LDG.E.U8 R32, desc[UR36][R6.64+-0x4] ;  /* 0xfffffc2406207981 */ /* 0x0000e4000c1e1100 */
[----:B0-----:R-:W-:Y:S01]  /*0860*/  IMAD.U32 R6, RZ, RZ, UR6 ;  /* 0x00000006ff067e24 */ /* 0x001fe2000f8e00ff */
[----:B------:R-:W-:Y:S01]  /*0870*/  UIADD3 UR6, UP0, UPT, UR5, UR6, URZ ;  /* 0x0000000605067290 */ /* 0x000fe2000ff1e0ff */
[----:B------:R-:W-:-:S03]  /*0880*/  MOV R7, UR4 ;  /* 0x0000000400077c02 */ /* 0x000fc60008000f00 */
[----:B------:R-:W-:Y:S01]  /*0890*/  UIADD3.X UR4, UPT, UPT, URZ, UR4, URZ, UP0, !UPT ;  /* 0x00000004ff047290 */ /* 0x000fe200087fe4ff */
[----:B----4-:R-:W-:Y:S04]  /*08a0*/  STL.U8 [R1+0x4d], R17 ;  /* 0x00004d1101007387 */ /* 0x010fe80000100000 */
[----:B------:R0:W-:Y:S04]  /*08b0*/  STL.U8 [R1+0x52], R17 ;  /* 0x0000521101007387 */ /* 0x0001e80000100000 */
[----:B-----5:R-:W-:Y:S04]  /*08c0*/  STL.U8 [R1+0x4e], R19 ;  /* 0x00004e1301007387 */ /* 0x020fe80000100000 */
[----:B------:R1:W-:Y:S04]  /*08d0*/  STL.U8 [R1+0x4f], R15 ;  /* 0x00004f0f01007387 */ /* 0x0003e80000100000 */
[----:B------:R-:W-:Y:S04]  /*08e0*/  STL.U8 [R1+0x54], R34 ;  /* 0x0000542201007387 */ /* 0x000fe80000100000 */
[----:B--2---:R-:W-:Y:S04]  /*08f0*/  STL.U8 [R1+0x50], R36 ;  /* 0x0000502401007387 */ /* 0x004fe80000100000 */
[----:B------:R-:W-:Y:S04]  /*0900*/  STL.U8 [R1+0x55], R9 ;  /* 0x0000550901007387 */ /* 0x000fe80000100000 */
[----:B------:R-:W-:Y:S04]  /*0910*/  STL.U8 [R1+0x51], R11 ;  /* 0x0000510b01007387 */ /* 0x000fe80000100000 */
[----:B------:R2:W-:Y:S04]  /*0920*/  STL.U8 [R1+0x56], R13 ;  /* 0x0000560d01007387 */ /* 0x0005e80000100000 */
[----:B---3--:R3:W-:Y:S04]  /*0930*/  STL.U8 [R1+0x43], R21 ;  /* 0x0000431501007387 */ /* 0x0087e80000100000 */
[----:B0-----:R-:W4:Y:S04]  /*0940*/  LDG.E.U8 R17, desc[UR36][R2.64] ;  /* 0x0000002402117981 */ /* 0x001f28000c1e1100 */
[----:B-1----:R-:W5:Y:S04]  /*0950*/  LDG.E.U8 R15, desc[UR36][R2.64+0x1] ;  /* 0x00000124020f7981 */ /* 0x002f68000c1e1100 */
[----:B--2---:R-:W2:Y:S04]  /*0960*/  LDG.E.U8 R13, desc[UR36][R2.64+-0x1] ;  /* 0xffffff24020d7981 */ /* 0x004ea8000c1e1100 */
[----:B------:R-:W2:Y:S04]  /*0970*/  LDG.E.U8 R19, desc[UR36][R2.64+0x2] ;  /* 0x0000022402137981 */ /* 0x000ea8000c1e1100 */
[----:B------:R-:W2:Y:S04]  /*0980*/  LDG.E.U8 R11, desc[UR36][R2.64+-0x2] ;  /* 0xfffffe24020b7981 */ /* 0x000ea8000c1e1100 */
[----:B------:R-:W2:Y:S04]  /*0990*/  LDG.E.U8 R9, desc[UR36][R2.64+0x3] ;  /* 0x0000032402097981 */ /* 0x000ea8000c1e1100 */
[----:B------:R-:W2:Y:S04]  /*09a0*/  LDG.E.U8 R36, desc[UR36][R2.64+-0x3] ;  /* 0xfffffd2402247981 */ /* 0x000ea8000c1e1100 */
[----:B------:R-:W2:Y:S04]  /*09b0*/  LDG.E.U8 R34, desc[UR36][R2.64+0x4] ;  /* 0x0000042402227981 */ /* 0x000ea8000c1e1100 */
[----:B---3--:R0:W3:Y:S02]  /*09c0*/  LDG.E.U8 R21, desc[UR36][R2.64+-0x4] ;  /* 0xfffffc2402157981 */ /* 0x0080e4000c1e1100 */
[----:B0-----:R-:W-:-:S02]  /*09d0*/  IMAD.U32 R2, RZ, RZ, UR6 ;  /* 0x00000006ff027e24 */ /* 0x001fc4000f8e00ff */
[----:B------:R-:W-:Y:S01]  /*09e0*/  IMAD.U32 R3, RZ, RZ, UR4 ;  /* 0x00000004ff037e24 */ /* 0x000fe2000f8e00ff */
[----:B------:R-:W-:Y:S04]  /*09f0*/  STL.U8 [R1+0x49], R12 ;  /* 0x0000490c01007387 */ /* 0x000fe80000100000 */
[----:B------:R0:W-:Y:S04]  /*0a00*/  STL.U8 [R1+0x45], R14 ;  /* 0x0000450e01007387 */ /* 0x0001e80000100000 */
[----:B------:R-:W-:Y:S04]  /*0a10*/  STL.U8 [R1+0x4a], R16 ;  /* 0x00004a1001007387 */ /* 0x000fe80000100000 */
[----:B------:R1:W-:Y:S04]  /*0a20*/  STL.U8 [R1+0x46], R0 ;  /* 0x0000460001007387 */ /* 0x0003e80000100000 */
[----:B------:R1:W-:Y:S04]  /*0a30*/  STL.U8 [R1+0x4b], R18 ;  /* 0x00004b1201007387 */ /* 0x0003e80000100000 */
[----:B------:R-:W-:Y:S04]  /*0a40*/  STL.U8 [R1+0x37], R20 ;  /* 0x0000371401007387 */ /* 0x000fe80000100000 */
[----:B------:R1:W-:Y:S04]  /*0a50*/  STL.U8 [R1+0x3c], R20 ;  /* 0x00003c1401007387 */ /* 0x0003e80000100000 */
[----:B------:R1:W-:Y:S04]  /*0a60*/  STL.U8 [R1+0x38], R22 ;  /* 0x0000381601007387 */ /* 0x0003e80000100000 */
[----:B------:R1:W-:Y:S04]  /*0a70*/  STL.U8 [R1+0x3d], R24 ;  /* 0x00003d1801007387 */ /* 0x0003e80000100000 */
[----:B0-----:R-:W3:Y:S04]  /*0a80*/  LDG.E.U8 R14, desc[UR36][R6.64+-0x1] ;  /* 0xffffff24060e7981 */ /* 0x001ee8000c1e1100 */
[----:B------:R-:W3:Y:S04]  /*0a90*/  LDG.E.U8 R12, desc[UR36][R6.64+0x2] ;  /* 0x00000224060c7981 */ /* 0x000ee8000c1e1100 */
[----:B-1----:R-:W3:Y:S04]  /*0aa0*/  LDG.E.U8 R0, desc[UR36][R6.64+-0x2] ;  /* 0xfffffe2406007981 */ /* 0x002ee8000c1e1100 */
[----:B------:R-:W3:Y:S04]  /*0ab0*/  LDG.E.U8 R16, desc[UR36][R6.64+0x3] ;  /* 0x0000032406107981 */ /* 0x000ee8000c1e1100 */
[----:B------:R-:W3:Y:S04]  /*0ac0*/  LDG.E.U8 R18, desc[UR36][R6.64+-0x3] ;  /* 0xfffffd2406127981 */ /* 0x000ee8000c1e1100 */
[----:B------:R-:W3:Y:S04]  /*0ad0*/  LDG.E.U8 R20, desc[UR36][R6.64+0x4] ;  /* 0x0000042406147981 */ /* 0x000ee8000c1e1100 */
[----:B------:R-:W3:Y:S04]  /*0ae0*/  LDG.E.U8 R22, desc[UR36][R6.64+-0x4] ;  /* 0xfffffc2406167981 */ /* 0x000ee8000c1e1100 */
[----:B------:R-:W3:Y:S01]  /*0af0*/  LDG.E.U8 R24, desc[UR36][R2.64] ;  /* 0x0000002402187981 */ /* 0x000ee2000c1e1100 */
[----:B------:R-:W-:-:S04]  /*0b00*/  UIADD3 UR6, UP0, UPT, UR5, UR6, URZ ;  /* 0x0000000605067290 */ /* 0x000fc8000ff1e0ff */
[----:B------:R-:W-:Y:S01]  /*0b10*/  UIADD3.X UR4, UPT, UPT, URZ, UR4, URZ, UP0, !UPT ;  /* 0x00000004ff047290 */ /* 0x000fe200087fe4ff */
[----:B------:R0:W-:Y:S01]  /*0b20*/  STL.U8 [R1+0x48], R23 ;  /* 0x0000481701007387 */ /* 0x0001e20000100000 */
[----:B------:R-:W-:-:S03]  /*0b30*/  UIADD3 UR5, UP0, UPT, UR5, UR6, URZ ;  /* 0x0000000605057290 */ /* 0x000fc6000ff1e0ff */
[----:B------:R1:W-:Y:S04]  /*0b40*/  STL.U8 [R1+0x44], R25 ;  /* 0x0000441901007387 */ /* 0x0003e80000100000 */
[----:B0-----:R-:W3:Y:S04]  /*0b50*/  LDG.E.U8 R23, desc[UR36][R6.64] ;  /* 0x0000002406177981 */ /* 0x001ee8000c1e1100 */
[----:B-1----:R0:W3:Y:S04]  /*0b60*/  LDG.E.U8 R25, desc[UR36][R6.64+0x1] ;  /* 0x0000012406197981 */ /* 0x0020e8000c1e1100 */
[----:B------:R1:W-:Y:S01]  /*0b70*/  STL.U8 [R1+0x53], R29 ;  /* 0x0000531d01007387 */ /* 0x0003e20000100000 */
[----:B0-----:R-:W-:Y:S01]  /*0b80*/  IMAD.U32 R7, RZ, RZ, UR4 ;  /* 0x00000004ff077e24 */ /* 0x001fe2000f8e00ff */
[----:B------:R-:W-:-:S02]  /*0b90*/  UIADD3.X UR4, UPT, UPT, URZ, UR4, URZ, UP0, !UPT ;  /* 0x00000004ff047290 */ /* 0x000fc400087fe4ff */
[----:B------:R-:W-:Y:S01]  /*0ba0*/  STL.U8 [R1+0x42], R27 ;  /* 0x0000421b01007387 */ /* 0x000fe20000100000 */
[----:B------:R-:W-:-:S03]  /*0bb0*/  MOV R6, UR6 ;  /* 0x0000000600067c02 */ /* 0x000fc60008000f00 */
[----:B------:R0:W-:Y:S04]  /*0bc0*/  STL.U8 [R1+0x47], R27 ;  /* 0x0000471b01007387 */ /* 0x0001e80000100000 */
[----:B------:R0:W-:Y:S04]  /*0bd0*/  STL.U8 [R1+0x39], R26 ;  /* 0x0000391a01007387 */ /* 0x0001e80000100000 */
[----:B------:R-:W-:Y:S04]  /*0be0*/  STL.U8 [R1+0x3e], R28 ;  /* 0x00003e1c01007387 */ /* 0x000fe80000100000 */
        /* <DEDUP_REMOVED lines=9> */
[----:B------:R-:W3:Y:S04]  /*0c80*/  LDG.E.U8 R28, desc[UR36][R2.64+-0x3] ;  /* 0xfffffd24021c7981 */ /* 0x000ee8000c1e1100 */
[----:B------:R-:W3:Y:S04]  /*0c90*/  LDG.E.U8 R30, desc[UR36][R2.64+0x4] ;  /* 0x00000424021e7981 */ /* 0x000ee8000c1e1100 */
[----:B------:R0:W3:Y:S02]  /*0ca0*/  LDG.E.U8 R32, desc[UR36][R2.64+-0x4] ;  /* 0xfffffc2402207981 */ /* 0x0000e4000c1e1100 */
[----:B0-----:R-:W-:Y:S01]  /*0cb0*/  MOV R2, UR5 ;  /* 0x0000000500027c02 */ /* 0x001fe20008000f00 */
[----:B------:R-:W-:Y:S01]  /*0cc0*/  IMAD.U32 R3, RZ, RZ, UR4 ;  /* 0x00000004ff037e24 */ /* 0x000fe2000f8e00ff */
[----:B----4-:R-:W-:Y:S04]  /*0cd0*/  STL.U8 [R1+0x2c], R17 ;  /* 0x00002c1101007387 */ /* 0x010fe80000100000 */
[----:B------:R-:W-:Y:S04]  /*0ce0*/  STL.U8 [R1+0x31], R17 ;  /* 0x0000311101007387 */ /* 0x000fe80000100000 */
[----:B-----5:R-:W-:Y:S04]  /*0cf0*/  STL.U8 [R1+0x2d], R15 ;  /* 0x00002d0f01007387 */ /* 0x020fe80000100000 */
[----:B--2---:R-:W-:Y:S04]  /*0d00*/  STL.U8 [R1+0x32], R13 ;  /* 0x0000320d01007387 */ /* 0x004fe80000100000 */
[----:B------:R0:W-:Y:S04]  /*0d10*/  STL.U8 [R1+0x2e], R19 ;  /* 0x00002e1301007387 */ /* 0x0001e80000100000 */
[----:B------:R1:W-:Y:S04]  /*0d20*/  STL.U8 [R1+0x33], R11 ;  /* 0x0000330b01007387 */ /* 0x0003e80000100000 */
[----:B------:R2:W-:Y:S04]  /*0d30*/  STL.U8 [R1+0x2f], R9 ;  /* 0x00002f0901007387 */ /* 0x0005e80000100000 */
[----:B------:R4:W-:Y:S04]  /*0d40*/  STL.U8 [R1+0x34], R36 ;  /* 0x0000342401007387 */ /* 0x0009e80000100000 */
[----:B------:R5:W-:Y:S04]  /*0d50*/  STL.U8 [R1+0x30], R34 ;  /* 0x0000302201007387 */ /* 0x000be80000100000 */
[----:B---3--:R3:W-:Y:S04]  /*0d60*/  STL.U8 [R1+0x35], R21 ;  /* 0x0000351501007387 */ /* 0x0087e80000100000 */
[----:B0-----:R-:W3:Y:S04]  /*0d70*/  LDG.E.U8 R19, desc[UR36][R6.64] ;  /* 0x0000002406137981 */ /* 0x001ee8000c1e1100 */
[----:B------:R-:W3:Y:S04]  /*0d80*/  LDG.E.U8 R17, desc[UR36][R6.64+0x1] ;  /* 0x0000012406117981 */ /* 0x000ee8000c1e1100 */
[----:B------:R-:W3:Y:S04]  /*0d90*/  LDG.E.U8 R15, desc[UR36][R6.64+-0x1] ;  /* 0xffffff24060f7981 */ /* 0x000ee8000c1e1100 */
[----:B------:R-:W3:Y:S04]  /*0da0*/  LDG.E.U8 R13, desc[UR36][R6.64+0x2] ;  /* 0x00000224060d7981 */ /* 0x000ee8000c1e1100 */
[----:B-1----:R-:W3:Y:S04]  /*0db0*/  LDG.E.U8 R11, desc[UR36][R6.64+-0x2] ;  /* 0xfffffe24060b7981 */ /* 0x002ee8000c1e1100 */
[----:B--2---:R-:W2:Y:S04]  /*0dc0*/  LDG.E.U8 R9, desc[UR36][R6.64+0x3] ;  /* 0x0000032406097981 */ /* 0x004ea8000c1e1100 */
[----:B----4-:R-:W4:Y:S04]  /*0dd0*/  LDG.E.U8 R36, desc[UR36][R6.64+-0x3] ;  /* 0xfffffd2406247981 */ /* 0x010f28000c1e1100 */
[----:B-----5:R-:W5:Y:S04]  /*0de0*/  LDG.E.U8 R34, desc[UR36][R6.64+0x4] ;  /* 0x0000042406227981 */ /* 0x020f68000c1e1100 */
[----:B---3--:R-:W3:Y:S04]  /*0df0*/  LDG.E.U8 R21, desc[UR36][R6.64+-0x4] ;  /* 0xfffffc2406157981 */ /* 0x008ee8000c1e1100 */
[----:B------:R-:W-:Y:S04]  /*0e00*/  STL.U8 [R1+0x27], R14 ;  /* 0x0000270e01007387 */ /* 0x000fe80000100000 */
[----:B------:R-:W-:Y:S04]  /*0e10*/  STL.U8 [R1+0x23], R12 ;  /* 0x0000230c01007387 */ /* 0x000fe80000100000 */
[----:B------:R0:W-:Y:S04]  /*0e20*/  STL.U8 [R1+0x28], R0 ;  /* 0x0000280001007387 */ /* 0x0001e80000100000 */
[----:B------:R1:W-:Y:S04]  /*0e30*/  STL.U8 [R1+0x24], R16 ;  /* 0x0000241001007387 */ /* 0x0003e80000100000 */
[----:B------:R1:W-:Y:S04]  /*0e40*/  STL.U8 [R1+0x29], R18 ;  /* 0x0000291201007387 */ /* 0x0003e80000100000 */
[----:B------:R1:W-:Y:S04]  /*0e50*/  STL.U8 [R1+0x25], R20 ;  /* 0x0000251401007387 */ /* 0x0003e80000100000 */
[----:B------:R1:W-:Y:S04]  /*0e60*/  STL.U8 [R1+0x2a], R22 ;  /* 0x00002a1601007387 */ /* 0x0003e80000100000 */
[----:B------:R-:W-:Y:S04]  /*0e70*/  STL.U8 [R1+0x16], R24 ;  /* 0x0000161801007387 */ /* 0x000fe80000100000 */
[----:B------:R1:W-:Y:S04]  /*0e80*/  STL.U8 [R1+0x1b], R24 ;  /* 0x00001b1801007387 */ /* 0x0003e80000100000 */
[----:B0-----:R-:W3:Y:S04]  /*0e90*/  LDG.E.U8 R0, desc[UR36][R2.64] ;  /* 0x0000002402007981 */ /* 0x001ee8000c1e1100 */
[----:B------:R-:W3:Y:S04]  /*0ea0*/  LDG.E.U8 R6, desc[UR36][R2.64+0x1] ;  /* 0x0000012402067981 */ /* 0x000ee8000c1e1100 */
[----:B------:R-:W3:Y:S04]  /*0eb0*/  LDG.E.U8 R12, desc[UR36][R2.64+-0x1] ;  /* 0xffffff24020c7981 */ /* 0x000ee8000c1e1100 */
[----:B------:R-:W3:Y:S04]  /*0ec0*/  LDG.E.U8 R14, desc[UR36][R2.64+0x2] ;  /* 0x00000224020e7981 */ /* 0x000ee8000c1e1100 */
[----:B-1----:R-:W3:Y:S04]  /*0ed0*/  LDG.E.U8 R16, desc[UR36][R2.64+-0x2] ;  /* 0xfffffe2402107981 */ /* 0x002ee8000c1e1100 */
[----:B------:R-:W3:Y:S04]  /*0ee0*/  LDG.E.U8 R18, desc[UR36][R2.64+0x3] ;  /* 0x0000032402127981 */ /* 0x000ee8000c1e1100 */
[----:B------:R-:W3:Y:S04]  /*0ef0*/  LDG.E.U8 R20, desc[UR36][R2.64+-0x3] ;  /* 0xfffffd2402147981 */ /* 0x000ee8000c1e1100 */
[----:B------:R-:W3:Y:S04]  /*0f00*/  LDG.E.U8 R22, desc[UR36][R2.64+0x4] ;  /* 0x0000042402167981 */ /* 0x000ee8000c1e1100 */
[----:B------:R-:W3:Y:S04]  /*0f10*/  LDG.E.U8 R24, desc[UR36][R2.64+-0x4] ;  /* 0xfffffc2402187981 */ /* 0x000ee8000c1e1100 */
[----:B------:R1:W-:Y:S04]  /*0f20*/  STL.U8 [R1+0x76], R31 ;  /* 0x0000761f01007387 */ /* 0x0003e80000100000 */
        /* <DEDUP_REMOVED lines=18> */
[----:B--2---:R1:W-:Y:S04]  /*1050*/  STL.U8 [R1+0xe], R9 ;  /* 0x00000e0901007387 */ /* 0x0043e80000100000 */
[----:B----4-:R1:W-:Y:S04]  /*1060*/  STL.U8 [R1+0x13], R36 ;  /* 0x0000132401007387 */ /* 0x0103e80000100000 */
[----:B-----5:R1:W-:Y:S04]  /*1070*/  STL.U8 [R1+0xf], R34 ;  /* 0x00000f2201007387 */ /* 0x0203e80000100000 */
[----:B---3--:R1:W-:Y:S04]  /*1080*/  STL.U8 [R1+0x14], R21 ;  /* 0x0000141501007387 */ /* 0x0083e80000100000 */
[----:B------:R1:W-:Y:S04]  /*1090*/  STL.U8 [R1], R0 ;  /* 0x0000000001007387 */ /* 0x0003e80000100000 */
        /* <DEDUP_REMOVED lines=8> */
[----:B------:R1:W-:Y:S01]  /*1120*/  STL.U8 [R1+0x9], R24 ;  /* 0x0000091801007387 */ /* 0x0003e20000100000 */
[----:B------:R-:W-:Y:S05]  /*1130*/  BRA `(.L_x_1) ;  /* 0x0000000800047947 */ /* 0x000fea0003800000 */
.L_x_0:
[----:B------:R-:W0:Y:S01]  /*1140*/  LDCU.64 UR6, c[0x0][0x380] ;  /* 0x00007000ff0677ac */ /* 0x000e220008000a00 */
[----:B------:R-:W-:-:S04]  /*1150*/  UIADD3 UR4, UPT, UPT, UR38, UR39, URZ ;  /* 0x0000002726047290 */ /* 0x000fc8000fffe0ff */
[----:B0-----:R-:W-:-:S04]  /*1160*/  UIADD3 UR5, UP0, UPT, UR4, UR6, URZ ;  /* 0x0000000604057290 */ /* 0x001fc8000ff1e0ff */
[----:B------:R-:W-:Y:S02]  /*1170*/  ULEA.HI.X.SX32 UR4, UR4, UR7, 0x1, UP0 ;  /* 0x0000000704047291 */ /* 0x000fe400080f0eff */
[----:B------:R-:W-:-:S04]  /*1180*/  MOV R6, UR5 ;  /* 0x0000000500067c02 */ /* 0x000fc80008000f00 */
[----:B------:R-:W-:-:S05]  /*1190*/  IMAD.U32 R7, RZ, RZ, UR4 ;  /* 0x00000004ff077e24 */ /* 0x000fca000f8e00ff */
[----:B------:R-:W2:Y:S01]  /*11a0*/  LDG.E.U8 R0, desc[UR36][R6.64] ;  /* 0x0000002406007981 */ /* 0x000ea2000c1e1100 */
[----:B------:R-:W-:-:S03]  /*11b0*/  HFMA2 R2, -RZ, RZ, 0, 1.5199184417724609375e-05 ;  /* 0x000000ffff027431 */ /* 0x000fc600000001ff */
[----:B------:R0:W-:Y:S04]  /*11c0*/  STL.U8 [R1], RZ ;  /* 0x000000ff01007387 */ /* 0x0001e80000100000 */
        /* <DEDUP_REMOVED lines=60> */
[----:B------:R0:W-:Y:S04]  /*1590*/  STL.U8 [R1+0x1], RZ ;  /* 0x000001ff01007387 */ /* 0x0001e80000100000 */
        /* <DEDUP_REMOVED lines=12> */
[----:B--2---:R0:W-:Y:S04]  /*1660*/  STL.U8 [R1+0x3c], R0 ;  /* 0x00003c0001007387 */ /* 0x0041e80000100000 */
        /* <DEDUP_REMOVED lines=45> */
[----:B------:R0:W-:Y:S02]  /*1940*/  STL.U8 [R1+0x3b], RZ ;  /* 0x00003bff01007387 */ /* 0x0001e40000100000 */
.L_x_1:
[----:B-1----:R-:W-:Y:S01]  /*1950*/  IMAD.MOV.U32 R6, RZ, RZ, RZ ;  /* 0x000000ffff067224 */ /* 0x002fe200078e00ff */
[----:B------:R-:W-:Y:S01]  /*1960*/  MOV R7, 0x79 ;  /* 0x0000007900077802 */ /* 0x000fe20000000f00 */
[----:B------:R-:W-:Y:S01]  /*1970*/  IMAD.MOV.U32 R21, RZ, RZ, 0x0 ;  /* 0x00000000ff157424 */ /* 0x000fe200078e00ff */
[----:B------:R-:W-:-:S07]  /*1980*/  MOV R20, 0x19a0 ;  /* 0x000019a000147802 */ /* 0x000fce0000000f00 */
[----:B0-----:R-:W-:Y:S05]  /*1990*/  CALL.REL.NOINC `($_Z14medianFilter11PhS_$_Z9QuickSortPhii) ;  /* 0x0000000000247944 */ /* 0x001fea0003c00000 */
[----:B------:R-:W2:Y:S01]  /*19a0*/  LDL.U8 R5, [R1+0x3c] ;  /* 0x00003c0001057983 */ /* 0x000ea20000100000 */
[----:B------:R-:W0:Y:S01]  /*19b0*/  LDCU.64 UR4, c[0x0][0x388] ;  /* 0x00007100ff0477ac */ /* 0x000e220008000a00 */
[----:B------:R-:W-:-:S04]  /*19c0*/  UIADD3 UR6, UPT, UPT, UR38, UR39, URZ ;  /* 0x0000002726067290 */ /* 0x000fc8000fffe0ff */
[----:B0-----:R-:W-:-:S04]  /*19d0*/  UIADD3 UR4, UP0, UPT, UR6, UR4, URZ ;  /* 0x0000000406047290 */ /* 0x001fc8000ff1e0ff */
[----:B------:R-:W-:Y:S02]  /*19e0*/  ULEA.HI.X.SX32 UR5, UR6, UR5, 0x1, UP0 ;  /* 0x0000000506057291 */ /* 0x000fe400080f0eff */
[----:B------:R-:W-:-:S04]  /*19f0*/  MOV R2, UR4 ;  /* 0x0000000400027c02 */ /* 0x000fc80008000f00 */
[----:B------:R-:W-:-:S05]  /*1a00*/  IMAD.U32 R3, RZ, RZ, UR5 ;  /* 0x00000005ff037e24 */ /* 0x000fca000f8e00ff */
[----:B--2---:R-:W-:Y:S01]  /*1a10*/  STG.E.U8 desc[UR36][R2.64], R5 ;  /* 0x0000000502007986 */ /* 0x004fe2000c101124 */
[----:B------:R-:W-:Y:S05]  /*1a20*/  EXIT ;  /* 0x000000000000794d */ /* 0x000fea0003800000 */
        .type           $_Z14medianFilter11PhS_$_Z9QuickSortPhii,@function
        .size           $_Z14medianFilter11PhS_$_Z9QuickSortPhii,(.L_x_36 - $_Z14medianFilter11PhS_$_Z9QuickSortPhii)
$_Z14medianFilter11PhS_$_Z9QuickSortPhii:
[----:B------:R-:W-:-:S05]  /*1a30*/  IADD3 R1, PT, PT, R1, -0x28, RZ ;  /* 0xffffffd801017810 */ /* 0x000fca0007ffe0ff */
[----:B------:R-:W-:Y:S04]  /*1a40*/  STL [R1+0x18], R21 ;  /* 0x0000181501007387 */ /* 0x000fe80000100800 */
[----:B------:R-:W-:Y:S04]  /*1a50*/  STL [R1+0x14], R20 ;  /* 0x0000141401007387 */ /* 0x000fe80000100800 */
[----:B------:R-:W-:Y:S04]  /*1a60*/  STL [R1+0x10], R19 ;  /* 0x0000101301007387 */ /* 0x000fe80000100800 */
[----:B------:R-:W-:Y:S04]  /*1a70*/  STL [R1], R2 ;  /* 0x0000000201007387 */ /* 0x000fe80000100800 */
[----:B------:R0:W-:Y:S04]  /*1a80*/  STL [R1+0x20], R23 ;  /* 0x0000201701007387 */ /* 0x0001e80000100800 */
[----:B------:R1:W-:Y:S04]  /*1a90*/  STL [R1+0x1c], R22 ;  /* 0x00001c1601007387 */ /* 0x0003e80000100800 */
[----:B------:R2:W-:Y:S01]  /*1aa0*/  STL [R1+0xc], R18 ;  /* 0x00000c1201007387 */ /* 0x0005e20000100800 */
[----:B0-----:R-:W0:Y:S05]  /*1ab0*/  BMOV.32.CLEAR R23, B7 ;  /* 0x0000000007177355 */ /* 0x001e2a0000100000 */
[----:B-1----:R-:W1:Y:S05]  /*1ac0*/  BMOV.32.CLEAR R22, B6 ;  /* 0x0000000006167355 */ /* 0x002e6a0000100000 */
[----:B------:R-:W-:Y:S01]  /*1ad0*/  BSSY.RECONVERGENT B7, `(.L_x_2) ;  /* 0x000003a000077945 */ /* 0x000fe20003800200 */
[----:B------:R3:W-:Y:S01]  /*1ae0*/  STL [R1+0x8], R17 ;  /* 0x0000081101007387 */ /* 0x0007e20000100800 */
[----:B--2---:R-:W-:-:S03]  /*1af0*/  IMAD.MOV.U32 R18, RZ, RZ, R4 ;  /* 0x000000ffff127224 */ /* 0x004fc600078e0004 */
[----:B------:R2:W-:Y:S01]  /*1b00*/  STL [R1+0x4], R16 ;  /* 0x0000041001007387 */ /* 0x0005e20000100800 */
[----:B---3--:R-:W-:Y:S01]  /*1b10*/  MOV R17, R5 ;  /* 0x0000000500117202 */ /* 0x008fe20000000f00 */
[----:B--2---:R-:W-:Y:S01]  /*1b20*/  IMAD.MOV.U32 R16, RZ, RZ, R7 ;  /* 0x000000ffff107224 */ /* 0x004fe200078e0007 */
[----:B------:R-:W2:Y:S04]  /*1b30*/  LDCU UR4, c[0x0][0x2f8] ;  /* 0x00005f00ff0477ac */ /* 0x000ea80008000800 */
[----:B------:R-:W-:Y:S02]  /*1b40*/  ISETP.GT.AND P0, PT, R16, R6, PT ;  /* 0x000000061000720c */ /* 0x000fe40003f04270 */
[----:B--2---:R-:W-:-:S11]  /*1b50*/  IADD3 R2, PT, PT, R18, -UR4, RZ ;  /* 0x8000000412027c10 */ /* 0x004fd6000fffe0ff */
[----:B01----:R-:W-:Y:S05]  /*1b60*/  @!P0 BRA `(.L_x_3) ;  /* 0x0000000000c08947 */ /* 0x003fea0003800000 */
[----:B------:R-:W-:Y:S01]  /*1b70*/  BSSY.RECONVERGENT B6, `(.L_x_3) ;  /* 0x000002f000067945 */ /* 0x000fe20003800200 */
.L_x_10:
[----:B------:R-:W-:-:S05]  /*1b80*/  IMAD.IADD R4, R6, 0x1, R2 ;  /* 0x0000000106047824 */ /* 0x000fca00078e0202 */
[----:B------:R0:W5:Y:S01]  /*1b90*/  LDL.U8 R7, [R4] ;  /* 0x0000000004077983 */ /* 0x0001620000100000 */
[----:B------:R-:W-:Y:S01]  /*1ba0*/  BSSY.RECONVERGENT B0, `(.L_x_4) ;  /* 0x0000022000007945 */ /* 0x000fe20003800200 */
[----:B------:R-:W-:Y:S01]  /*1bb0*/  MOV R3, R16 ;  /* 0x0000001000037202 */ /* 0x000fe20000000f00 */
[----:B------:R-:W-:-:S07]  /*1bc0*/  IMAD.MOV.U32 R0, RZ, RZ, R6 ;  /* 0x000000ffff007224 */ /* 0x000fce00078e0006 */
.L_x_9:
[----:B------:R-:W-:Y:S01]  /*1bd0*/  BSSY.RECONVERGENT B1, `(.L_x_5) ;  /* 0x000000a000017945 */ /* 0x000fe20003800200 */
[----:B------:R-:W-:-:S07]  /*1be0*/  IADD3 R5, PT, PT, R3, 0x1, RZ ;  /* 0x0000000103057810 */ /* 0x000fce0007ffe0ff */
.L_x_6:
[----:B0-----:R-:W-:-:S06]  /*1bf0*/  IMAD.IADD R4, R3, 0x1, R2 ;  /* 0x0000000103047824 */ /* 0x001fcc00078e0202 */
[----:B------:R-:W2:Y:S01]  /*1c00*/  LDL.U8 R4, [R4] ;  /* 0x0000000004047983 */ /* 0x000ea20000100000 */
[----:B------:R-:W-:Y:S01]  /*1c10*/  ISETP.GT.AND P1, PT, R3, R0, PT ;  /* 0x000000000300720c */ /* 0x000fe20003f24270 */
[----:B------:R-:W-:Y:S01]  /*1c20*/  IMAD.MOV.U32 R8, RZ, RZ, R3 ;  /* 0x000000ffff087224 */ /* 0x000fe200078e0003 */
[----:B------:R-:W-:Y:S02]  /*1c30*/  IADD3 R5, PT, PT, R5, -0x1, RZ ;  /* 0xffffffff05057810 */ /* 0x000fe40007ffe0ff */
[----:B------:R-:W-:Y:S02]  /*1c40*/  IADD3 R3, PT, PT, R3, -0x1, RZ ;  /* 0xffffffff03037810 */ /* 0x000fe40007ffe0ff */
[----:B--2--5:R-:W-:-:S13]  /*1c50*/  ISETP.GE.U32.AND P0, PT, R7, R4, PT ;  /* 0x000000040700720c */ /* 0x024fda0003f06070 */
[----:B------:R-:W-:Y:S05]  /*1c60*/  @!P0 BRA P1, `(.L_x_6) ;  /* 0xfffffffc00e08947 */ /* 0x000fea000083ffff */
[----:B------:R-:W-:Y:S05]  /*1c70*/  BSYNC.RECONVERGENT B1 ;  /* 0x0000000000017941 */ /* 0x000fea0003800200 */
.L_x_5:
[----:B------:R-:W-:Y:S01]  /*1c80*/  IMAD.IADD R3, R0, 0x1, R2 ;  /* 0x0000000100037824 */ /* 0x000fe200078e0202 */
[----:B------:R-:W-:Y:S01]  /*1c90*/  IADD3 R10, PT, PT, R5, R2, RZ ;  /* 0x00000002050a7210 */ /* 0x000fe20007ffe0ff */
[----:B------:R-:W-:Y:S01]  /*1ca0*/  BSSY.RECONVERGENT B1, `(.L_x_7) ;  /* 0x000000c000017945 */ /* 0x000fe20003800200 */
[----:B------:R-:W-:Y:S02]  /*1cb0*/  IMAD.MOV.U32 R19, RZ, RZ, R0 ;  /* 0x000000ffff137224 */ /* 0x000fe400078e0000 */
[----:B------:R0:W-:Y:S04]  /*1cc0*/  STL.U8 [R3], R4 ;  /* 0x0000000403007387 */ /* 0x0001e80000100000 */
[----:B------:R0:W-:Y:S02]  /*1cd0*/  STL.U8 [R10], R7 ;  /* 0x000000070a007387 */ /* 0x0001e40000100000 */
.L_x_8:
[----:B0-----:R-:W-:-:S05]  /*1ce0*/  IADD3 R4, PT, PT, R19, R2, RZ ;  /* 0x0000000213047210 */ /* 0x001fca0007ffe0ff */
[----:B------:R-:W2:Y:S01]  /*1cf0*/  LDL.U8 R5, [R4] ;  /* 0x0000000004057983 */ /* 0x000ea20000100000 */
[C---:B------:R-:W-:Y:S01]  /*1d00*/  ISETP.LT.AND P1, PT, R19.reuse, R8, PT ;  /* 0x000000081300720c */ /* 0x040fe20003f21270 */
[----:B------:R-:W-:Y:S01]  /*1d10*/  VIADD R3, R19, 0x1 ;  /* 0x0000000113037836 */ /* 0x000fe20000000000 */
[----:B------:R-:W-:-:S03]  /*1d20*/  MOV R0, R19 ;  /* 0x0000001300007202 */ /* 0x000fc60000000f00 */
[----:B------:R-:W-:Y:S01]  /*1d30*/  IMAD.MOV.U32 R19, RZ, RZ, R3 ;  /* 0x000000ffff137224 */ /* 0x000fe200078e0003 */
[----:B--2---:R-:W-:-:S13]  /*1d40*/  ISETP.GE.U32.AND P0, PT, R7, R5, PT ;  /* 0x000000050700720c */ /* 0x004fda0003f06070 */
[----:B------:R-:W-:Y:S05]  /*1d50*/  @P0 BRA P1, `(.L_x_8) ;  /* 0xfffffffc00e00947 */ /* 0x000fea000083ffff */
[----:B------:R-:W-:Y:S05]  /*1d60*/  BSYNC.RECONVERGENT B1 ;  /* 0x0000000000017941 */ /* 0x000fea0003800200 */
.L_x_7:
[----:B------:R1:W-:Y:S01]  /*1d70*/  STL.U8 [R10], R5 ;  /* 0x000000050a007387 */ /* 0x0003e20000100000 */
[-C--:B------:R-:W-:Y:S02]  /*1d80*/  ISETP.GE.AND P0, PT, R0, R8.reuse, PT ;  /* 0x000000080000720c */ /* 0x080fe40003f06270 */
[----:B------:R-:W-:Y:S01]  /*1d90*/  MOV R3, R8 ;  /* 0x0000000800037202 */ /* 0x000fe20000000f00 */
[----:B------:R1:W-:Y:S10]  /*1da0*/  STL.U8 [R4], R7 ;  /* 0x0000000704007387 */ /* 0x0003f40000100000 */
[----:B-1----:R-:W-:Y:S05]  /*1db0*/  @!P0 BRA `(.L_x_9) ;  /* 0xfffffffc00848947 */ /* 0x002fea000383ffff */
[----:B------:R-:W-:Y:S05]  /*1dc0*/  BSYNC.RECONVERGENT B0 ;  /* 0x0000000000007941 */ /* 0x000fea0003800200 */
.L_x_4:
[----:B------:R-:W-:Y:S02]  /*1dd0*/  HFMA2 R21, -RZ, RZ, 0, 0 ;  /* 0x00000000ff157431 */ /* 0x000fe400000001ff */
[----:B------:R-:W-:Y:S01]  /*1de0*/  VIADD R7, R0, 0xffffffff ;  /* 0xffffffff00077836 */ /* 0x000fe20000000000 */
[----:B------:R-:W-:Y:S01]  /*1df0*/  MOV R4, R18 ;  /* 0x0000001200047202 */ /* 0x000fe20000000f00 */
[----:B------:R-:W-:Y:S01]  /*1e00*/  IMAD.MOV.U32 R5, RZ, RZ, R17 ;  /* 0x000000ffff057224 */ /* 0x000fe200078e0011 */
[----:B------:R-:W-:-:S07]  /*1e10*/  MOV R20, 0x1e30 ;  /* 0x00001e3000147802 */ /* 0x000fce0000000f00 */
[----:B------:R-:W-:Y:S05]  /*1e20*/  CALL.REL.NOINC `($_Z14medianFilter11PhS_$_Z9QuickSortPhii) ;  /* 0xfffffffc00007944 */ /* 0x000fea0003c3ffff */
[----:B------:R-:W-:Y:S01]  /*1e30*/  ISETP.GT.AND P0, PT, R16, R19, PT ;  /* 0x000000131000720c */ /* 0x000fe20003f04270 */
[----:B------:R-:W-:-:S12]  /*1e40*/  IMAD.MOV.U32 R6, RZ, RZ, R19 ;  /* 0x000000ffff067224 */ /* 0x000fd800078e0013 */
[----:B------:R-:W-:Y:S05]  /*1e50*/  @P0 BRA `(.L_x_10) ;  /* 0xfffffffc00480947 */ /* 0x000fea000383ffff */
[----:B------:R-:W-:Y:S05]  /*1e60*/  BSYNC.RECONVERGENT B6 ;  /* 0x0000000000067941 */ /* 0x000fea0003800200 */
.L_x_3:
[----:B------:R-:W-:Y:S05]  /*1e70*/  BSYNC.RECONVERGENT B7 ;  /* 0x0000000000077941 */ /* 0x000fea0003800200 */
.L_x_2:
[----:B------:R-:W2:Y:S01]  /*1e80*/  LDL R20, [R1+0x14] ;  /* 0x0000140001147983 */ /* 0x000ea20000100800 */
[----:B------:R0:W-:Y:S05]  /*1e90*/  BMOV.32 B6, R22 ;  /* 0x0000001606007356 */ /* 0x0001ea0000000000 */
[----:B------:R-:W2:Y:S01]  /*1ea0*/  LDL R21, [R1+0x18] ;  /* 0x0000180001157983 */ /* 0x000ea20000100800 */
[----:B------:R1:W-:Y:S05]  /*1eb0*/  BMOV.32 B7, R23 ;  /* 0x0000001707007356 */ /* 0x0003ea0000000000 */
[----:B------:R-:W2:Y:S04]  /*1ec0*/  LDL R2, [R1] ;  /* 0x0000000001027983 */ /* 0x000ea80000100800 */
[----:B------:R-:W2:Y:S04]  /*1ed0*/  LDL R16, [R1+0x4] ;  /* 0x0000040001107983 */ /* 0x000ea80000100800 */
[----:B------:R-:W2:Y:S04]  /*1ee0*/  LDL R17, [R1+0x8] ;  /* 0x0000080001117983 */ /* 0x000ea80000100800 */
[----:B------:R-:W2:Y:S04]  /*1ef0*/  LDL R18, [R1+0xc] ;  /* 0x00000c0001127983 */ /* 0x000ea80000100800 */
[----:B------:R-:W2:Y:S04]  /*1f00*/  LDL R19, [R1+0x10] ;  /* 0x0000100001137983 */ /* 0x000ea80000100800 */
[----:B0-----:R-:W2:Y:S04]  /*1f10*/  LDL R22, [R1+0x1c] ;  /* 0x00001c0001167983 */ /* 0x001ea80000100800 */
[----:B-1----:R0:W2:Y:S02]  /*1f20*/  LDL R23, [R1+0x20] ;  /* 0x0000200001177983 */ /* 0x0020a40000100800 */
[----:B0-----:R-:W-:Y:S01]  /*1f30*/  IADD3 R1, PT, PT, R1, 0x28, RZ ;  /* 0x0000002801017810 */ /* 0x001fe20007ffe0ff */
[----:B--2---:R-:W-:Y:S06]  /*1f40*/  RET.REL.NODEC R20 `(_Z14medianFilter11PhS_) ;  /* 0xffffffe0142c7950 */ /* 0x004fec0003c3ffff */
.L_x_11:
[----:B------:R-:W-:-:S00]  /*1f50*/  BRA `(.L_x_11) ;  /* 0xfffffffc00fc7947 */ /* 0x000fc0000383ffff */
[----:B------:R-:W-:-:S00]  /*1f60*/  NOP ;  /* 0x0000000000007918 */ /* 0x000fc00000000000 */
        /* <DEDUP_REMOVED lines=9> */
.L_x_36:


//--------------------- .text._Z13medianFilter7PhS_ --------------------------
	.section	.text._Z13medianFilter7PhS_,"ax",@progbits
	.align	128
        .global         _Z13medianFilter7PhS_
        .type           _Z13medianFilter7PhS_,@function
        .size           _Z13medianFilter7PhS_,(.L_x_37 - _Z13medianFilter7PhS_)
        .other          _Z13medianFilter7PhS_,@"STO_CUDA_ENTRY STV_DEFAULT"
_Z13medianFilter7PhS_:
.text._Z13medianFilter7PhS_:
        /* <DEDUP_REMOVED lines=20> */
[----:B------:R-:W-:-:S04]  /*0140*/  UIADD3 UR4, UPT, UPT, UR38, UR39, URZ ;  /* 0x0000002726047290 */ /* 0x000fc8000fffe0ff */
[----:B------:R-:W-:-:S04]  /*0150*/  UIMAD UR4, UR5, -0x3, UR4 ;  /* 0xfffffffd050478a4 */ /* 0x000fc8000f8e0204 */
[----:B0-----:R-:W-:-:S04]  /*0160*/  UIADD3 UR6, UP0, UPT, UR4, UR6, URZ ;  /* 0x0000000604067290 */ /* 0x001fc8000ff1e0ff */
[----:B------:R-:W-:Y:S02]  /*0170*/  ULEA.HI.X.SX32 UR4, UR4, UR7, 0x1, UP0 ;  /* 0x0000000704047291 */ /* 0x000fe400080f0eff */
[----:B------:R-:W-:-:S04]  /*0180*/  MOV R6, UR6 ;  /* 0x0000000600067c02 */ /* 0x000fc80008000f00 */
[----:B------:R-:W-:Y:S01]  /*0190*/  IMAD.U32 R7, RZ, RZ, UR4 ;  /* 0x00000004ff077e24 */ /* 0x000fe2000f8e00ff */
[----:B------:R-:W-:-:S04]  /*01a0*/  UIADD3 UR6, UP0, UPT, UR5, UR6, URZ ;  /* 0x0000000605067290 */ /* 0x000fc8000ff1e0ff */
[----:B------:R-:W2:Y:S01]  /*01b0*/  LDG.E.U8 R2, desc[UR36][R6.64+-0x3] ;  /* 0xfffffd2406027981 */ /* 0x000ea2000c1e1100 */
[----:B------:R-:W-:Y:S01]  /*01c0*/  UIADD3.X UR4, UPT, UPT, URZ, UR4, URZ, UP0, !UPT ;  /* 0x00000004ff047290 */ /* 0x000fe200087fe4ff */
[----:B------:R-:W-:Y:S02]  /*01d0*/  IMAD.U32 R30, RZ, RZ, UR6 ;  /* 0x00000006ff1e7e24 */ /* 0x000fe4000f8e00ff */
[----:B------:R-:W3:Y:S01]  /*01e0*/  LDG.E.U8 R3, desc[UR36][R6.64+-0x2] ;  /* 0xfffffe2406037981 */ /* 0x000ee2000c1e1100 */
[----:B------:R-:W-:Y:S02]  /*01f0*/  UIADD3 UR6, UP0, UPT, UR5, UR6, URZ ;  /* 0x0000000605067290 */ /* 0x000fe4000ff1e0ff */
[----:B------:R-:W-:Y:S01]  /*0200*/  MOV R31, UR4 ;  /* 0x00000004001f7c02 */ /* 0x000fe20008000f00 */
[----:B------:R-:W4:Y:S01]  /*0210*/  LDG.E.U8 R11, desc[UR36][R6.64+-0x1] ;  /* 0xffffff24060b7981 */ /* 0x000f22000c1e1100 */
[----:B------:R-:W-:Y:S02]  /*0220*/  UIADD3.X UR4, UPT, UPT, URZ, UR4, URZ, UP0, !UPT ;  /* 0x00000004ff047290 */ /* 0x000fe400087fe4ff */
[----:B------:R-:W-:Y:S01]  /*0230*/  IMAD.U32 R32, RZ, RZ, UR6 ;  /* 0x00000006ff207e24 */ /* 0x000fe2000f8e00ff */
[----:B------:R-:W5:Y:S03]  /*0240*/  LDG.E.U8 R13, desc[UR36][R6.64] ;  /* 0x00000024060d7981 */ /* 0x000f66000c1e1100 */
[----:B------:R-:W-:Y:S01]  /*0250*/  IMAD.U32 R33, RZ, RZ, UR4 ;  /* 0x00000004ff217e24 */ /* 0x000fe2000f8e00ff */
[----:B------:R-:W5:Y:S04]  /*0260*/  LDG.E.U8 R15, desc[UR36][R6.64+0x1] ;  /* 0x00000124060f7981 */ /* 0x000f68000c1e1100 */
[----:B------:R-:W5:Y:S04]  /*0270*/  LDG.E.U8 R9, desc[UR36][R6.64+0x2] ;  /* 0x0000022406097981 */ /* 0x000f68000c1e1100 */
[----:B------:R0:W5:Y:S04]  /*0280*/  LDG.E.U8 R17, desc[UR36][R6.64+0x3] ;  /* 0x0000032406117981 */ /* 0x000168000c1e1100 */
[----:B------:R-:W5:Y:S04]  /*0290*/  LDG.E.U8 R21, desc[UR36][R30.64+-0x3] ;  /* 0xfffffd241e157981 */ /* 0x000f68000c1e1100 */
        /* <DEDUP_REMOVED lines=11> */
[----:B------:R-:W5:Y:S01]  /*0350*/  LDG.E.U8 R16, desc[UR36][R32.64+0x3] ;  /* 0x0000032420107981 */ /* 0x000f62000c1e1100 */
[----:B------:R-:W-:-:S03]  /*0360*/  UIADD3 UR6, UP0, UPT, UR5, UR6, URZ ;  /* 0x0000000605067290 */ /* 0x000fc6000ff1e0ff */
[----:B------:R-:W5:Y:S01]  /*0370*/  LDG.E.U8 R29, desc[UR36][R30.64+-0x2] ;  /* 0xfffffe241e1d7981 */ /* 0x000f62000c1e1100 */
[----:B------:R-:W-:Y:S02]  /*0380*/  UIADD3.X UR4, UPT, UPT, URZ, UR4, URZ, UP0, !UPT ;  /* 0x00000004ff047290 */ /* 0x000fe400087fe4ff */
[----:B0-----:R-:W-:Y:S01]  /*0390*/  MOV R6, UR6 ;  /* 0x0000000600067c02 */ /* 0x001fe20008000f00 */
[----:B------:R-:W-:-:S03]  /*03a0*/  UIADD3 UR6, UP0, UPT, UR5, UR6, URZ ;  /* 0x0000000605067290 */ /* 0x000fc6000ff1e0ff */
[----:B------:R-:W-:Y:S01]  /*03b0*/  IMAD.U32 R7, RZ, RZ, UR4 ;  /* 0x00000004ff077e24 */ /* 0x000fe2000f8e00ff */
[----:B------:R-:W-:-:S04]  /*03c0*/  UIADD3.X UR4, UPT, UPT, URZ, UR4, URZ, UP0, !UPT ;  /* 0x00000004ff047290 */ /* 0x000fc800087fe4ff */
[----:B------:R-:W5:Y:S04]  /*03d0*/  LDG.E.U8 R24, desc[UR36][R6.64+-0x3] ;  /* 0xfffffd2406187981 */ /* 0x000f68000c1e1100 */
[----:B------:R-:W5:Y:S04]  /*03e0*/  LDG.E.U8 R26, desc[UR36][R6.64+-0x2] ;  /* 0xfffffe24061a7981 */ /* 0x000f68000c1e1100 */
[----:B------:R-:W5:Y:S04]  /*03f0*/  LDG.E.U8 R28, desc[UR36][R6.64+-0x1] ;  /* 0xffffff24061c7981 */ /* 0x000f68000c1e1100 */
[----:B------:R-:W5:Y:S04]  /*0400*/  LDG.E.U8 R30, desc[UR36][R6.64] ;  /* 0x00000024061e7981 */ /* 0x000f68000c1e1100 */
[----:B------:R-:W5:Y:S04]  /*0410*/  LDG.E.U8 R32, desc[UR36][R6.64+0x1] ;  /* 0x0000012406207981 */ /* 0x000f68000c1e1100 */
[----:B------:R-:W5:Y:S04]  /*0420*/  LDG.E.U8 R34, desc[UR36][R6.64+0x2] ;  /* 0x0000022406227981 */ /* 0x000f68000c1e1100 */
[----:B------:R0:W5:Y:S04]  /*0430*/  LDG.E.U8 R36, desc[UR36][R6.64+0x3] ;  /* 0x0000032406247981 */ /* 0x000168000c1e1100 */
[----:B--2---:R1:W-:Y:S04]  /*0440*/  STL.U8 [R1], R2 ;  /* 0x0000000201007387 */ /* 0x0043e80000100000 */
[----:B---3--:R2:W-:Y:S01]  /*0450*/  STL.U8 [R1+0x1], R3 ;  /* 0x0000010301007387 */ /* 0x0085e20000100000 */
[----:B-1----:R-:W-:Y:S01]  /*0460*/  IMAD.U32 R2, RZ, RZ, UR6 ;  /* 0x00000006ff027e24 */ /* 0x002fe2000f8e00ff */
[----:B------:R-:W-:Y:S01]  /*0470*/  UIADD3 UR6, UP0, UPT, UR5, UR6, URZ ;  /* 0x0000000605067290 */ /* 0x000fe2000ff1e0ff */
[----:B--2---:R-:W-:-:S03]  /*0480*/  MOV R3, UR4 ;  /* 0x0000000400037c02 */ /* 0x004fc60008000f00 */
[----:B------:R-:W-:Y:S02]  /*0490*/  UIADD3.X UR4, UPT, UPT, URZ, UR4, URZ, UP0, !UPT ;  /* 0x00000004ff047290 */ /* 0x000fe400087fe4ff */
[----:B------:R-:W-:Y:S01]  /*04a0*/  UIADD3 UR5, UP0, UPT, UR5, UR6, URZ ;  /* 0x0000000605057290 */ /* 0x000fe2000ff1e0ff */
[----:B----4-:R-:W-:Y:S03]  /*04b0*/  STL.U8 [R1+0x2], R11 ;  /* 0x0000020b01007387 */ /* 0x010fe60000100000 */
[----:B0-----:R-:W-:Y:S01]  /*04c0*/  IMAD.U32 R7, RZ, RZ, UR4 ;  /* 0x00000004ff077e24 */ /* 0x001fe2000f8e00ff */
[----:B------:R-:W-:Y:S01]  /*04d0*/  UIADD3.X UR4, UPT, UPT, URZ, UR4, URZ, UP0, !UPT ;  /* 0x00000004ff047290 */ /* 0x000fe200087fe4ff */
[----:B-----5:R-:W-:Y:S01]  /*04e0*/  STL.U8 [R1+0x3], R13 ;  /* 0x0000030d01007387 */ /* 0x020fe20000100000 */
[----:B------:R-:W-:-:S03]  /*04f0*/  IMAD.U32 R6, RZ, RZ, UR6 ;  /* 0x00000006ff067e24 */ /* 0x000fc6000f8e00ff */
[----:B------:R-:W-:Y:S04]  /*0500*/  STL.U8 [R1+0x4], R15 ;  /* 0x0000040f01007387 */ /* 0x000fe80000100000 */
[----:B------:R0:W-:Y:S04]  /*0510*/  STL.U8 [R1+0x5], R9 ;  /* 0x0000050901007387 */ /* 0x0001e80000100000 */
[----:B------:R1:W-:Y:S04]  /*0520*/  STL.U8 [R1+0x6], R17 ;  /* 0x0000061101007387 */ /* 0x0003e80000100000 */
[----:B------:R2:W-:Y:S04]  /*0530*/  STL.U8 [R1+0x7], R21 ;  /* 0x0000071501007387 */ /* 0x0005e80000100000 */
[----:B0-----:R-:W3:Y:S04]  /*0540*/  LDG.E.U8 R9, desc[UR36][R2.64+-0x3] ;  /* 0xfffffd2402097981 */ /* 0x001ee8000c1e1100 */
[----:B------:R-:W4:Y:S04]  /*0550*/  LDG.E.U8 R11, desc[UR36][R2.64+-0x2] ;  /* 0xfffffe24020b7981 */ /* 0x000f28000c1e1100 */
[----:B------:R-:W5:Y:S04]  /*0560*/  LDG.E.U8 R19, desc[UR36][R2.64+-0x1] ;  /* 0xffffff2402137981 */ /* 0x000f68000c1e1100 */
[----:B-1----:R-:W5:Y:S04]  /*0570*/  LDG.E.U8 R17, desc[UR36][R2.64] ;  /* 0x0000002402117981 */ /* 0x002f68000c1e1100 */
[----:B------:R-:W5:Y:S04]  /*0580*/  LDG.E.U8 R15, desc[UR36][R2.64+0x1] ;  /* 0x00000124020f7981 */ /* 0x000f68000c1e1100 */
[----:B------:R-:W5:Y:S04]  /*0590*/  LDG.E.U8 R13, desc[UR36][R2.64+0x2] ;  /* 0x00000224020d7981 */ /* 0x000f68000c1e1100 */
[----:B--2---:R0:W2:Y:S04]  /*05a0*/  LDG.E.U8 R21, desc[UR36][R2.64+0x3] ;  /* 0x0000032402157981 */ /* 0x0040a8000c1e1100 */
[----:B------:R1:W-:Y:S01]  /*05b0*/  STL.U8 [R1+0x9], R23 ;  /* 0x0000091701007387 */ /* 0x0003e20000100000 */
[----:B0-----:R-:W-:Y:S01]  /*05c0*/  MOV R2, UR5 ;  /* 0x0000000500027c02 */ /* 0x001fe20008000f00 */
[----:B------:R-:W-:-:S02]  /*05d0*/  IMAD.U32 R3, RZ, RZ, UR4 ;  /* 0x00000004ff037e24 */ /* 0x000fc4000f8e00ff */
[----:B------:R0:W-:Y:S04]  /*05e0*/  STL.U8 [R1+0xa], R25 ;  /* 0x00000a1901007387 */ /* 0x0001e80000100000 */
[----:B------:R-:W-:Y:S04]  /*05f0*/  STL.U8 [R1+0xb], R27 ;  /* 0x00000b1b01007387 */ /* 0x000fe80000100000 */
[----:B------:R0:W-:Y:S04]  /*0600*/  STL.U8 [R1+0xc], R18 ;  /* 0x00000c1201007387 */ /* 0x0001e80000100000 */
[----:B------:R0:W-:Y:S04]  /*0610*/  STL.U8 [R1+0xd], R20 ;  /* 0x00000d1401007387 */ /* 0x0001e80000100000 */
[----:B------:R0:W-:Y:S04]  /*0620*/  STL.U8 [R1+0xe], R22 ;  /* 0x00000e1601007387 */ /* 0x0001e80000100000 */
[----:B------:R0:W-:Y:S04]  /*0630*/  STL.U8 [R1+0xf], R0 ;  /* 0x00000f0001007387 */ /* 0x0001e80000100000 */
[----:B------:R0:W-:Y:S04]  /*0640*/  STL.U8 [R1+0x10], R8 ;  /* 0x0000100801007387 */ /* 0x0001e80000100000 */
[----:B------:R0:W-:Y:S04]  /*0650*/  STL.U8 [R1+0x11], R10 ;  /* 0x0000110a01007387 */ /* 0x0001e80000100000 */
[----:B-1----:R-:W2:Y:S04]  /*0660*/  LDG.E.U8 R23, desc[UR36][R6.64+-0x2] ;  /* 0xfffffe2406177981 */ /* 0x002ea8000c1e1100 */
[----:B0-----:R-:W2:Y:S04]  /*0670*/  LDG.E.U8 R25, desc[UR36][R6.64+-0x1] ;  /* 0xffffff2406197981 */ /* 0x001ea8000c1e1100 */
[----:B------:R-:W2:Y:S04]  /*0680*/  LDG.E.U8 R18, desc[UR36][R6.64] ;  /* 0x0000002406127981 */ /* 0x000ea8000c1e1100 */
[----:B------:R-:W2:Y:S04]  /*0690*/  LDG.E.U8 R20, desc[UR36][R6.64+0x1] ;  /* 0x0000012406147981 */ /* 0x000ea8000c1e1100 */
[----:B------:R-:W2:Y:S04]  /*06a0*/  LDG.E.U8 R22, desc[UR36][R6.64+0x2] ;  /* 0x0000022406167981 */ /* 0x000ea8000c1e1100 */
[----:B------:R-:W2:Y:S04]  /*06b0*/  LDG.E.U8 R27, desc[UR36][R6.64+0x3] ;  /* 0x00000324061b7981 */ /* 0x000ea8000c1e1100 */
[----:B------:R0:W-:Y:S04]  /*06c0*/  STL.U8 [R1+0x12], R12 ;  /* 0x0000120c01007387 */ /* 0x0001e80000100000 */
[----:B------:R1:W-:Y:S04]  /*06d0*/  STL.U8 [R1+0x13], R14 ;  /* 0x0000130e01007387 */ /* 0x0003e80000100000 */
[----:B------:R1:W-:Y:S04]  /*06e0*/  STL.U8 [R1+0x14], R16 ;  /* 0x0000141001007387 */ /* 0x0003e80000100000 */
[----:B------:R-:W2:Y:S04]  /*06f0*/  LDG.E.U8 R0, desc[UR36][R2.64+-0x3] ;  /* 0xfffffd2402007981 */ /* 0x000ea8000c1e1100 */
[----:B------:R-:W2:Y:S04]  /*0700*/  LDG.E.U8 R6, desc[UR36][R2.64+-0x2] ;  /* 0xfffffe2402067981 */ /* 0x000ea8000c1e1100 */
[----:B------:R-:W2:Y:S04]  /*0710*/  LDG.E.U8 R8, desc[UR36][R2.64+-0x1] ;  /* 0xffffff2402087981 */ /* 0x000ea8000c1e1100 */
[----:B------:R-:W2:Y:S04]  /*0720*/  LDG.E.U8 R10, desc[UR36][R2.64] ;  /* 0x00000024020a7981 */ /* 0x000ea8000c1e1100 */
[----:B0-----:R-:W2:Y:S04]  /*0730*/  LDG.E.U8 R12, desc[UR36][R2.64+0x1] ;  /* 0x00000124020c7981 */ /* 0x001ea8000c1e1100 */
[----:B-1----:R-:W2:Y:S04]  /*0740*/  LDG.E.U8 R14, desc[UR36][R2.64+0x2] ;  /* 0x00000224020e7981 */ /* 0x002ea8000c1e1100 */
[----:B------:R-:W2:Y:S04]  /*0750*/  LDG.E.U8 R16, desc[UR36][R2.64+0x3] ;  /* 0x0000032402107981 */ /* 0x000ea8000c1e1100 */
        /* <DEDUP_REMOVED lines=8> */
[----:B---3--:R1:W-:Y:S04]  /*07e0*/  STL.U8 [R1+0x1c], R9 ;  /* 0x00001c0901007387 */ /* 0x0083e80000100000 */
[----:B----4-:R1:W-:Y:S04]  /*07f0*/  STL.U8 [R1+0x1d], R11 ;  /* 0x00001d0b01007387 */ /* 0x0103e80000100000 */
[----:B-----5:R1:W-:Y:S04]  /*0800*/  STL.U8 [R1+0x1e], R19 ;  /* 0x00001e1301007387 */ /* 0x0203e80000100000 */
[----:B------:R1:W-:Y:S04]  /*0810*/  STL.U8 [R1+0x1f], R17 ;  /* 0x00001f1101007387 */ /* 0x0003e80000100000 */
[----:B------:R1:W-:Y:S04]  /*0820*/  STL.U8 [R1+0x20], R15 ;  /* 0x0000200f01007387 */ /* 0x0003e80000100000 */
[----:B------:R1:W-:Y:S04]  /*0830*/  STL.U8 [R1+0x21], R13 ;  /* 0x0000210d01007387 */ /* 0x0003e80000100000 */
[----:B--2---:R1:W-:Y:S04]  /*0840*/  STL.U8 [R1+0x22], R21 ;  /* 0x0000221501007387 */ /* 0x0043e80000100000 */
        /* <DEDUP_REMOVED lines=14> */
.L_x_12:
[----:B------:R-:W0:Y:S01]  /*0930*/  LDCU.64 UR6, c[0x0][0x380] ;  /* 0x00007000ff0677ac */ /* 0x000e220008000a00 */
[----:B------:R-:W-:-:S04]  /*0940*/  UIADD3 UR5, UPT, UPT, UR38, UR39, URZ ;  /* 0x0000002726057290 */ /* 0x000fc8000fffe0ff */
[----:B0-----:R-:W-:-:S04]  /*0950*/  UIADD3 UR4, UP0, UPT, UR5, UR6, URZ ;  /* 0x0000000605047290 */ /* 0x001fc8000ff1e0ff */
[----:B------:R-:W-:Y:S02]  /*0960*/  ULEA.HI.X.SX32 UR5, UR5, UR7, 0x1, UP0 ;  /* 0x0000000705057291 */ /* 0x000fe400080f0eff */
[----:B------:R-:W-:-:S04]  /*0970*/  IMAD.U32 R6, RZ, RZ, UR4 ;  /* 0x00000004ff067e24 */ /* 0x000fc8000f8e00ff */
[----:B------:R-:W-:-:S05]  /*0980*/  MOV R7, UR5 ;  /* 0x0000000500077c02 */ /* 0x000fca0008000f00 */
[----:B------:R-:W2:Y:S01]  /*0990*/  LDG.E.U8 R0, desc[UR36][R6.64] ;  /* 0x0000002406007981 */ /* 0x000ea2000c1e1100 */
[----:B------:R-:W-:-:S03]  /*09a0*/  IMAD.MOV.U32 R2, RZ, RZ, 0xff ;  /* 0x000000ffff027424 */ /* 0x000fc600078e00ff */
        /* <DEDUP_REMOVED lines=47> */
[----:B--2---:R0:W-:Y:S02]  /*0ca0*/  STL.U8 [R1+0x18], R0 ;  /* 0x0000180001007387 */ /* 0x0041e40000100000 */
.L_x_13:
[----:B------:R-:W-:Y:S02]  /*0cb0*/  HFMA2 R7, -RZ, RZ, 0, 2.920627593994140625e-06 ;  /* 0x00000031ff077431 */ /* 0x000fe400000001ff */
[----:B-1----:R-:W-:Y:S01]  /*0cc0*/  IMAD.MOV.U32 R6, RZ, RZ, RZ ;  /* 0x000000ffff067224 */ /* 0x002fe200078e00ff */
[----:B------:R-:W-:Y:S01]  /*0cd0*/  MOV R20, 0xd00 ;  /* 0x00000d0000147802 */ /* 0x000fe20000000f00 */
[----:B------:R-:W-:-:S07]  /*0ce0*/  IMAD.MOV.U32 R21, RZ, RZ, 0x0 ;  /* 0x00000000ff157424 */ /* 0x000fce00078e00ff */
[----:B0-----:R-:W-:Y:S05]  /*0cf0*/  CALL.REL.NOINC `($_Z13medianFilter7PhS_$_Z9QuickSortPhii) ;  /* 0x0000000000247944 */ /* 0x001fea0003c00000 */
        /* <DEDUP_REMOVED lines=9> */
        .type           $_Z13medianFilter7PhS_$_Z9QuickSortPhii,@function
        .size           $_Z13medianFilter7PhS_$_Z9QuickSortPhii,(.L_x_37 - $_Z13medianFilter7PhS_$_Z9QuickSortPhii)
$_Z13medianFilter7PhS_$_Z9QuickSortPhii:
        /* <DEDUP_REMOVED lines=21> */
.L_x_22:
[----:B------:R-:W-:-:S05]  /*0ee0*/  IMAD.IADD R4, R6, 0x1, R2 ;  /* 0x0000000106047824 */ /* 0x000fca00078e0202 */
[----:B------:R0:W5:Y:S01]  /*0ef0*/  LDL.U8 R7, [R4] ;  /* 0x0000000004077983 */ /* 0x0001620000100000 */
[----:B------:R-:W-:Y:S01]  /*0f00*/  BSSY.RECONVERGENT B0, `(.L_x_16) ;  /* 0x0000022000007945 */ /* 0x000fe20003800200 */
[----:B------:R-:W-:Y:S01]  /*0f10*/  MOV R3, R16 ;  /* 0x0000001000037202 */ /* 0x000fe20000000f00 */
[----:B------:R-:W-:-:S07]  /*0f20*/  IMAD.MOV.U32 R0, RZ, RZ, R6 ;  /* 0x000000ffff007224 */ /* 0x000fce00078e0006 */
.L_x_21:
[----:B------:R-:W-:Y:S01]  /*0f30*/  BSSY.RECONVERGENT B1, `(.L_x_17) ;  /* 0x000000a000017945 */ /* 0x000fe20003800200 */
[----:B------:R-:W-:-:S07]  /*0f40*/  IADD3 R5, PT, PT, R3, 0x1, RZ ;  /* 0x0000000103057810 */ /* 0x000fce0007ffe0ff */
.L_x_18:
        /* <DEDUP_REMOVED lines=9> */
.L_x_17:
[----:B------:R-:W-:Y:S01]  /*0fe0*/  IMAD.IADD R3, R0, 0x1, R2 ;  /* 0x0000000100037824 */ /* 0x000fe200078e0202 */
[----:B------:R-:W-:Y:S01]  /*0ff0*/  IADD3 R10, PT, PT, R5, R2, RZ ;  /* 0x00000002050a7210 */ /* 0x000fe20007ffe0ff */
[----:B------:R-:W-:Y:S01]  /*1000*/  BSSY.RECONVERGENT B1, `(.L_x_19) ;  /* 0x000000c000017945 */ /* 0x000fe20003800200 */
[----:B------:R-:W-:Y:S02]  /*1010*/  IMAD.MOV.U32 R19, RZ, RZ, R0 ;  /* 0x000000ffff137224 */ /* 0x000fe400078e0000 */
[----:B------:R0:W-:Y:S04]  /*1020*/  STL.U8 [R3], R4 ;  /* 0x0000000403007387 */ /* 0x0001e80000100000 */
[----:B------:R0:W-:Y:S02]  /*1030*/  STL.U8 [R10], R7 ;  /* 0x000000070a007387 */ /* 0x0001e40000100000 */
.L_x_20:
        /* <DEDUP_REMOVED lines=9> */
.L_x_19:
[----:B------:R1:W-:Y:S01]  /*10d0*/  STL.U8 [R10], R5 ;  /* 0x000000050a007387 */ /* 0x0003e20000100000 */
[-C--:B------:R-:W-:Y:S02]  /*10e0*/  ISETP.GE.AND P0, PT, R0, R8.reuse, PT ;  /* 0x000000080000720c */ /* 0x080fe40003f06270 */
[----:B------:R-:W-:Y:S01]  /*10f0*/  MOV R3, R8 ;  /* 0x0000000800037202 */ /* 0x000fe20000000f00 */
[----:B------:R1:W-:Y:S10]  /*1100*/  STL.U8 [R4], R7 ;  /* 0x0000000704007387 */ /* 0x0003f40000100000 */
[----:B-1----:R-:W-:Y:S05]  /*1110*/  @!P0 BRA `(.L_x_21) ;  /* 0xfffffffc00848947 */ /* 0x002fea000383ffff */
[----:B------:R-:W-:Y:S05]  /*1120*/  BSYNC.RECONVERGENT B0 ;  /* 0x0000000000007941 */ /* 0x000fea0003800200 */
.L_x_16:
[----:B------:R-:W-:Y:S02]  /*1130*/  HFMA2 R21, -RZ, RZ, 0, 0 ;  /* 0x00000000ff157431 */ /* 0x000fe400000001ff */
[----:B------:R-:W-:Y:S01]  /*1140*/  VIADD R7, R0, 0xffffffff ;  /* 0xffffffff00077836 */ /* 0x000fe20000000000 */
[----:B------:R-:W-:Y:S01]  /*1150*/  MOV R4, R18 ;  /* 0x0000001200047202 */ /* 0x000fe20000000f00 */
[----:B------:R-:W-:Y:S01]  /*1160*/  IMAD.MOV.U32 R5, RZ, RZ, R17 ;  /* 0x000000ffff057224 */ /* 0x000fe200078e0011 */
[----:B------:R-:W-:-:S07]  /*1170*/  MOV R20, 0x1190 ;  /* 0x0000119000147802 */ /* 0x000fce0000000f00 */
[----:B------:R-:W-:Y:S05]  /*1180*/  CALL.REL.NOINC `($_Z13medianFilter7PhS_$_Z9QuickSortPhii) ;  /* 0xfffffffc00007944 */ /* 0x000fea0003c3ffff */
[----:B------:R-:W-:Y:S01]  /*1190*/  ISETP.GT.AND P0, PT, R16, R19, PT ;  /* 0x000000131000720c */ /* 0x000fe20003f04270 */
[----:B------:R-:W-:-:S12]  /*11a0*/  IMAD.MOV.U32 R6, RZ, RZ, R19 ;  /* 0x000000ffff067224 */ /* 0x000fd800078e0013 */
[----:B------:R-:W-:Y:S05]  /*11b0*/  @P0 BRA `(.L_x_22) ;  /* 0xfffffffc00480947 */ /* 0x000fea000383ffff */
[----:B------:R-:W-:Y:S05]  /*11c0*/  BSYNC.RECONVERGENT B6 ;  /* 0x0000000000067941 */ /* 0x000fea0003800200 */
.L_x_15:
[----:B------:R-:W-:Y:S05]  /*11d0*/  BSYNC.RECONVERGENT B7 ;  /* 0x0000000000077941 */ /* 0x000fea0003800200 */
.L_x_14:
        /* <DEDUP_REMOVED lines=12> */
[----:B--2---:R-:W-:Y:S06]  /*12a0*/  RET.REL.NODEC R20 `(_Z13medianFilter7PhS_) ;  /* 0xffffffec14547950 */ /* 0x004fec0003c3ffff */
.L_x_23:
        /* <DEDUP_REMOVED lines=13> */
.L_x_37:


//--------------------- .text._Z13medianFilter3PhS_ --------------------------
	.section	.text._Z13medianFilter3PhS_,"ax",@progbits
	.align	128
        .global         _Z13medianFilter3PhS_
        .type           _Z13medianFilter3PhS_,@function
        .size           _Z13medianFilter3PhS_,(.L_x_38 - _Z13medianFilter3PhS_)
        .other          _Z13medianFilter3PhS_,@"STO_CUDA_ENTRY STV_DEFAULT"
_Z13medianFilter3PhS_:
.text._Z13medianFilter3PhS_:
        /* <DEDUP_REMOVED lines=20> */
[----:B------:R-:W-:-:S04]  /*0140*/  UIADD3 UR4, UPT, UPT, UR39, UR38, -UR5 ;  /* 0x0000002627047290 */ /* 0x000fc8000fffe805 */
[----:B0-----:R-:W-:-:S04]  /*0150*/  UIADD3 UR6, UP0, UPT, UR4, UR6, URZ ;  /* 0x0000000604067290 */ /* 0x001fc8000ff1e0ff */
[----:B------:R-:W-:Y:S02]  /*0160*/  ULEA.HI.X.SX32 UR4, UR4, UR7, 0x1, UP0 ;  /* 0x0000000704047291 */ /* 0x000fe400080f0eff */
[----:B------:R-:W-:Y:S02]  /*0170*/  UIADD3 UR7, UP0, UPT, UR5, UR6, URZ ;  /* 0x0000000605077290 */ /* 0x000fe4000ff1e0ff */
[----:B------:R-:W-:Y:S02]  /*0180*/  MOV R20, UR6 ;  /* 0x0000000600147c02 */ /* 0x000fe40008000f00 */
[----:B------:R-:W-:Y:S02]  /*0190*/  UIADD3.X UR8, UPT, UPT, URZ, UR4, URZ, UP0, !UPT ;  /* 0x00000004ff087290 */ /* 0x000fe400087fe4ff */
[----:B------:R-:W-:Y:S01]  /*01a0*/  IMAD.U32 R21, RZ, RZ, UR4 ;  /* 0x00000004ff157e24 */ /* 0x000fe2000f8e00ff */
[----:B------:R-:W-:Y:S02]  /*01b0*/  UIADD3 UR5, UP0, UPT, UR5, UR7, URZ ;  /* 0x0000000705057290 */ /* 0x000fe4000ff1e0ff */
[----:B------:R-:W-:-:S02]  /*01c0*/  IMAD.U32 R22, RZ, RZ, UR7 ;  /* 0x00000007ff167e24 */ /* 0x000fc4000f8e00ff */
[----:B------:R-:W-:Y:S02]  /*01d0*/  UIADD3.X UR4, UPT, UPT, URZ, UR8, URZ, UP0, !UPT ;  /* 0x00000008ff047290 */ /* 0x000fe400087fe4ff */
[----:B------:R-:W-:Y:S01]  /*01e0*/  MOV R23, UR8 ;  /* 0x0000000800177c02 */ /* 0x000fe20008000f00 */
[----:B------:R-:W-:Y:S01]  /*01f0*/  IMAD.U32 R24, RZ, RZ, UR5 ;  /* 0x00000005ff187e24 */ /* 0x000fe2000f8e00ff */
[----:B------:R-:W2:Y:S02]  /*0200*/  LDG.E.U8 R0, desc[UR36][R20.64+-0x1] ;  /* 0xffffff2414007981 */ /* 0x000ea4000c1e1100 */
[----:B------:R-:W-:Y:S02]  /*0210*/  IMAD.U32 R25, RZ, RZ, UR4 ;  /* 0x00000004ff197e24 */ /* 0x000fe4000f8e00ff */
[----:B------:R-:W3:Y:S04]  /*0220*/  LDG.E.U8 R2, desc[UR36][R20.64] ;  /* 0x0000002414027981 */ /* 0x000ee8000c1e1100 */
[----:B------:R-:W4:Y:S04]  /*0230*/  LDG.E.U8 R6, desc[UR36][R20.64+0x1] ;  /* 0x0000012414067981 */ /* 0x000f28000c1e1100 */
[----:B------:R-:W5:Y:S04]  /*0240*/  LDG.E.U8 R8, desc[UR36][R22.64+-0x1] ;  /* 0xffffff2416087981 */ /* 0x000f68000c1e1100 */
[----:B------:R-:W5:Y:S04]  /*0250*/  LDG.E.U8 R10, desc[UR36][R22.64] ;  /* 0x00000024160a7981 */ /* 0x000f68000c1e1100 */
[----:B------:R-:W5:Y:S04]  /*0260*/  LDG.E.U8 R12, desc[UR36][R22.64+0x1] ;  /* 0x00000124160c7981 */ /* 0x000f68000c1e1100 */
[----:B------:R-:W5:Y:S04]  /*0270*/  LDG.E.U8 R14, desc[UR36][R24.64+-0x1] ;  /* 0xffffff24180e7981 */ /* 0x000f68000c1e1100 */
[----:B------:R-:W5:Y:S04]  /*0280*/  LDG.E.U8 R16, desc[UR36][R24.64] ;  /* 0x0000002418107981 */ /* 0x000f68000c1e1100 */
[----:B------:R-:W5:Y:S04]  /*0290*/  LDG.E.U8 R18, desc[UR36][R24.64+0x1] ;  /* 0x0000012418127981 */ /* 0x000f68000c1e1100 */
[----:B--2---:R1:W-:Y:S04]  /*02a0*/  STL.U8 [R1], R0 ;  /* 0x0000000001007387 */ /* 0x0043e80000100000 */
[----:B---3--:R1:W-:Y:S04]  /*02b0*/  STL.U8 [R1+0x1], R2 ;  /* 0x0000010201007387 */ /* 0x0083e80000100000 */
[----:B----4-:R1:W-:Y:S04]  /*02c0*/  STL.U8 [R1+0x2], R6 ;  /* 0x0000020601007387 */ /* 0x0103e80000100000 */
[----:B-----5:R1:W-:Y:S04]  /*02d0*/  STL.U8 [R1+0x3], R8 ;  /* 0x0000030801007387 */ /* 0x0203e80000100000 */
[----:B------:R1:W-:Y:S04]  /*02e0*/  STL.U8 [R1+0x4], R10 ;  /* 0x0000040a01007387 */ /* 0x0003e80000100000 */
[----:B------:R1:W-:Y:S04]  /*02f0*/  STL.U8 [R1+0x5], R12 ;  /* 0x0000050c01007387 */ /* 0x0003e80000100000 */
[----:B------:R1:W-:Y:S04]  /*0300*/  STL.U8 [R1+0x6], R14 ;  /* 0x0000060e01007387 */ /* 0x0003e80000100000 */
[----:B------:R1:W-:Y:S04]  /*0310*/  STL.U8 [R1+0x7], R16 ;  /* 0x0000071001007387 */ /* 0x0003e80000100000 */
[----:B------:R1:W-:Y:S01]  /*0320*/  STL.U8 [R1+0x8], R18 ;  /* 0x0000081201007387 */ /* 0x0003e20000100000 */
[----:B------:R-:W-:Y:S05]  /*0330*/  BRA `(.L_x_25) ;  /* 0x0000000000447947 */ /* 0x000fea0003800000 */
.L_x_24:
[----:B------:R-:W0:Y:S01]  /*0340*/  LDCU.64 UR6, c[0x0][0x380] ;  /* 0x00007000ff0677ac */ /* 0x000e220008000a00 */
[----:B------:R-:W-:-:S04]  /*0350*/  UIADD3 UR4, UPT, UPT, UR38, UR39, URZ ;  /* 0x0000002726047290 */ /* 0x000fc8000fffe0ff */
[----:B0-----:R-:W-:-:S04]  /*0360*/  UIADD3 UR5, UP0, UPT, UR4, UR6, URZ ;  /* 0x0000000604057290 */ /* 0x001fc8000ff1e0ff */
[----:B------:R-:W-:Y:S02]  /*0370*/  ULEA.HI.X.SX32 UR4, UR4, UR7, 0x1, UP0 ;  /* 0x0000000704047291 */ /* 0x000fe400080f0eff */
[----:B------:R-:W-:-:S04]  /*0380*/  MOV R6, UR5 ;  /* 0x0000000500067c02 */ /* 0x000fc80008000f00 */
[----:B------:R-:W-:-:S05]  /*0390*/  IMAD.U32 R7, RZ, RZ, UR4 ;  /* 0x00000004ff077e24 */ /* 0x000fca000f8e00ff */
[----:B------:R-:W2:Y:S01]  /*03a0*/  LDG.E.U8 R0, desc[UR36][R6.64] ;  /* 0x0000002406007981 */ /* 0x000ea2000c1e1100 */
[----:B------:R-:W-:-:S03]  /*03b0*/  IMAD.MOV.U32 R2, RZ, RZ, 0xff ;  /* 0x000000ffff027424 */ /* 0x000fc600078e00ff */
[----:B------:R0:W-:Y:S04]  /*03c0*/  STL.U8 [R1], RZ ;  /* 0x000000ff01007387 */ /* 0x0001e80000100000 */
[----:B------:R0:W-:Y:S04]  /*03d0*/  STL.U8 [R1+0x5], R2 ;  /* 0x0000050201007387 */ /* 0x0001e80000100000 */
[----:B------:R0:W-:Y:S04]  /*03e0*/  STL.U8 [R1+0x6], R2 ;  /* 0x0000060201007387 */ /* 0x0001e80000100000 */
[----:B------:R0:W-:Y:S04]  /*03f0*/  STL.U8 [R1+0x7], R2 ;  /* 0x0000070201007387 */ /* 0x0001e80000100000 */
[----:B------:R0:W-:Y:S04]  /*0400*/  STL.U8 [R1+0x8], R2 ;  /* 0x0000080201007387 */ /* 0x0001e80000100000 */
[----:B------:R0:W-:Y:S04]  /*0410*/  STL.U8 [R1+0x1], RZ ;  /* 0x000001ff01007387 */ /* 0x0001e80000100000 */
[----:B------:R0:W-:Y:S04]  /*0420*/  STL.U8 [R1+0x2], RZ ;  /* 0x000002ff01007387 */ /* 0x0001e80000100000 */
[----:B------:R0:W-:Y:S04]  /*0430*/  STL.U8 [R1+0x3], RZ ;  /* 0x000003ff01007387 */ /* 0x0001e80000100000 */
[----:B--2---:R0:W-:Y:S02]  /*0440*/  STL.U8 [R1+0x4], R0 ;  /* 0x0000040001007387 */ /* 0x0041e40000100000 */
.L_x_25:
[----:B-1----:R-:W-:Y:S02]  /*0450*/  HFMA2 R6, -RZ, RZ, 0, 0 ;  /* 0x00000000ff067431 */ /* 0x002fe400000001ff */
[----:B------:R-:W-:Y:S01]  /*0460*/  IMAD.MOV.U32 R7, RZ, RZ, 0x9 ;  /* 0x00000009ff077424 */ /* 0x000fe200078e00ff */
[----:B------:R-:W-:Y:S01]  /*0470*/  MOV R20, 0x4a0 ;  /* 0x000004a000147802 */ /* 0x000fe20000000f00 */
[----:B------:R-:W-:-:S07]  /*0480*/  IMAD.MOV.U32 R21, RZ, RZ, 0x0 ;  /* 0x00000000ff157424 */ /* 0x000fce00078e00ff */
[----:B0-----:R-:W-:Y:S05]  /*0490*/  CALL.REL.NOINC `($_Z13medianFilter3PhS_$_Z9QuickSortPhii) ;  /* 0x0000000000247944 */ /* 0x001fea0003c00000 */
        /* <DEDUP_REMOVED lines=9> */
        .type           $_Z13medianFilter3PhS_$_Z9QuickSortPhii,@function
        .size           $_Z13medianFilter3PhS_$_Z9QuickSortPhii,(.L_x_38 - $_Z13medianFilter3PhS_$_Z9QuickSortPhii)
$_Z13medianFilter3PhS_$_Z9QuickSortPhii:
[----:B------:R-:W-:-:S05]  /*0530*/  VIADD R1, R1, 0xffffffd8 ;  /* 0xffffffd801017836 */ /* 0x000fca0000000000 */
        /* <DEDUP_REMOVED lines=13> */
[----:B---3--:R-:W-:Y:S01]  /*0610*/  IMAD.MOV.U32 R17, RZ, RZ, R5 ;  /* 0x000000ffff117224 */ /* 0x008fe200078e0005 */
[----:B--2---:R-:W-:Y:S01]  /*0620*/  MOV R16, R7 ;  /* 0x0000000700107202 */ /* 0x004fe20000000f00 */
[----:B------:R-:W2:Y:S03]  /*0630*/  LDCU UR4, c[0x0][0x2f8] ;  /* 0x00005f00ff0477ac */ /* 0x000ea60008000800 */
[----:B------:R-:W-:Y:S02]  /*0640*/  ISETP.GT.AND P0, PT, R16, R6, PT ;  /* 0x000000061000720c */ /* 0x000fe40003f04270 */
[----:B--2---:R-:W-:-:S11]  /*0650*/  IADD3 R2, PT, PT, R18, -UR4, RZ ;  /* 0x8000000412027c10 */ /* 0x004fd6000fffe0ff */
[----:B01----:R-:W-:Y:S05]  /*0660*/  @!P0 BRA `(.L_x_27) ;  /* 0x0000000000c08947 */ /* 0x003fea0003800000 */
[----:B------:R-:W-:Y:S01]  /*0670*/  BSSY.RECONVERGENT B6, `(.L_x_27) ;  /* 0x000002f000067945 */ /* 0x000fe20003800200 */
.L_x_34:
[----:B------:R-:W-:-:S05]  /*0680*/  IMAD.IADD R4, R6, 0x1, R2 ;  /* 0x0000000106047824 */ /* 0x000fca00078e0202 */
[----:B------:R0:W5:Y:S01]  /*0690*/  LDL.U8 R7, [R4] ;  /* 0x0000000004077983 */ /* 0x0001620000100000 */
[----:B------:R-:W-:Y:S01]  /*06a0*/  BSSY.RECONVERGENT B0, `(.L_x_28) ;  /* 0x0000022000007945 */ /* 0x000fe20003800200 */
[----:B------:R-:W-:Y:S01]  /*06b0*/  MOV R3, R16 ;  /* 0x0000001000037202 */ /* 0x000fe20000000f00 */
[----:B------:R-:W-:-:S07]  /*06c0*/  IMAD.MOV.U32 R0, RZ, RZ, R6 ;  /* 0x000000ffff007224 */ /* 0x000fce00078e0006 */
.L_x_33:
[----:B------:R-:W-:Y:S01]  /*06d0*/  BSSY.RECONVERGENT B1, `(.L_x_29) ;  /* 0x000000a000017945 */ /* 0x000fe20003800200 */
[----:B------:R-:W-:-:S07]  /*06e0*/  IADD3 R5, PT, PT, R3, 0x1, RZ ;  /* 0x0000000103057810 */ /* 0x000fce0007ffe0ff */
.L_x_30:
        /* <DEDUP_REMOVED lines=9> */
.L_x_29:
[----:B------:R-:W-:Y:S01]  /*0780*/  IMAD.IADD R3, R0, 0x1, R2 ;  /* 0x0000000100037824 */ /* 0x000fe200078e0202 */
[----:B------:R-:W-:Y:S01]  /*0790*/  IADD3 R10, PT, PT, R5, R2, RZ ;  /* 0x00000002050a7210 */ /* 0x000fe20007ffe0ff */
[----:B------:R-:W-:Y:S01]  /*07a0*/  BSSY.RECONVERGENT B1, `(.L_x_31) ;  /* 0x000000c000017945 */ /* 0x000fe20003800200 */
[----:B------:R-:W-:Y:S02]  /*07b0*/  IMAD.MOV.U32 R19, RZ, RZ, R0 ;  /* 0x000000ffff137224 */ /* 0x000fe400078e0000 */
[----:B------:R0:W-:Y:S04]  /*07c0*/  STL.U8 [R3], R4 ;  /* 0x0000000403007387 */ /* 0x0001e80000100000 */
[----:B------:R0:W-:Y:S02]  /*07d0*/  STL.U8 [R10], R7 ;  /* 0x000000070a007387 */ /* 0x0001e40000100000 */
.L_x_32:
        /* <DEDUP_REMOVED lines=9> */
.L_x_31:
[----:B------:R1:W-:Y:S01]  /*0870*/  STL.U8 [R10], R5 ;  /* 0x000000050a007387 */ /* 0x0003e20000100000 */
[-C--:B------:R-:W-:Y:S02]  /*0880*/  ISETP.GE.AND P0, PT, R0, R8.reuse, PT ;  /* 0x000000080000720c */ /* 0x080fe40003f06270 */
[----:B------:R-:W-:Y:S01]  /*0890*/  MOV R3, R8 ;  /* 0x0000000800037202 */ /* 0x000fe20000000f00 */
[----:B------:R1:W-:Y:S10]  /*08a0*/  STL.U8 [R4], R7 ;  /* 0x0000000704007387 */ /* 0x0003f40000100000 */
[----:B-1----:R-:W-:Y:S05]  /*08b0*/  @!P0 BRA `(.L_x_33) ;  /* 0xfffffffc00848947 */ /* 0x002fea000383ffff */
[----:B------:R-:W-:Y:S05]  /*08c0*/  BSYNC.RECONVERGENT B0 ;  /* 0x0000000000007941 */ /* 0x000fea0003800200 */
.L_x_28:
[----:B------:R-:W-:Y:S02]  /*08d0*/  HFMA2 R21, -RZ, RZ, 0, 0 ;  /* 0x00000000ff157431 */ /* 0x000fe400000001ff */
[----:B------:R-:W-:Y:S01]  /*08e0*/  VIADD R7, R0, 0xffffffff ;  /* 0xffffffff00077836 */ /* 0x000fe20000000000 */
[----:B------:R-:W-:Y:S01]  /*08f0*/  MOV R4, R18 ;  /* 0x0000001200047202 */ /* 0x000fe20000000f00 */
[----:B------:R-:W-:Y:S01]  /*0900*/  IMAD.MOV.U32 R5, RZ, RZ, R17 ;  /* 0x000000ffff057224 */ /* 0x000fe200078e0011 */
[----:B------:R-:W-:-:S07]  /*0910*/  MOV R20, 0x930 ;  /* 0x0000093000147802 */ /* 0x000fce0000000f00 */
[----:B------:R-:W-:Y:S05]  /*0920*/  CALL.REL.NOINC `($_Z13medianFilter3PhS_$_Z9QuickSortPhii) ;  /* 0xfffffffc00007944 */ /* 0x000fea0003c3ffff */
[----:B------:R-:W-:Y:S01]  /*0930*/  ISETP.GT.AND P0, PT, R16, R19, PT ;  /* 0x000000131000720c */ /* 0x000fe20003f04270 */
[----:B------:R-:W-:-:S12]  /*0940*/  IMAD.MOV.U32 R6, RZ, RZ, R19 ;  /* 0x000000ffff067224 */ /* 0x000fd800078e0013 */
[----:B------:R-:W-:Y:S05]  /*0950*/  @P0 BRA `(.L_x_34) ;  /* 0xfffffffc00480947 */ /* 0x000fea000383ffff */
[----:B------:R-:W-:Y:S05]  /*0960*/  BSYNC.RECONVERGENT B6 ;  /* 0x0000000000067941 */ /* 0x000fea0003800200 */
.L_x_27:
[----:B------:R-:W-:Y:S05]  /*0970*/  BSYNC.RECONVERGENT B7 ;  /* 0x0000000000077941 */ /* 0x000fea0003800200 */
.L_x_26:
        /* <DEDUP_REMOVED lines=12> */
[----:B--2---:R-:W-:Y:S06]  /*0a40*/  RET.REL.NODEC R20 `(_Z13medianFilter3PhS_) ;  /* 0xfffffff4146c7950 */ /* 0x004fec0003c3ffff */
.L_x_35:
        /* <DEDUP_REMOVED lines=11> */
.L_x_38:


//--------------------- .nv.shared.reserved.0     --------------------------
	.section	.nv.shared.reserved.0,"aw",@nobits
	.weak		__nv_reservedSMEM_offset_0_alias
	.size		__nv_reservedSMEM_offset_0_alias, 0, 64
	.other		__nv_reservedSMEM_offset_0_alias,@"STO_CUDA_RESERVED_SHARED STV_DEFAULT"
__nv_reservedSMEM_offset_0_alias:
	.zero		0
	.zero		64


//--------------------- .nv.constant0._Z14medianFilter11PhS_ --------------------------
	.section	.nv.constant0._Z14medianFilter11PhS_,"a",@progbits
	.sectionflags	@""
	.align	4
.nv.constant0._Z14medianFilter11PhS_:
	.zero		912


//--------------------- .nv.constant0._Z13medianFilter7PhS_ --------------------------
	.section	.nv.constant0._Z13medianFilter7PhS_,"a",@progbits
	.sectionflags	@""
	.align	4
.nv.constant0._Z13medianFilter7PhS_:
	.zero		912


//--------------------- .nv.constant0._Z13medianFilter3PhS_ --------------------------
	.section	.nv.constant0._Z13medianFilter3PhS_,"a",@progbits
	.sectionflags	@""
	.align	4
.nv.constant0._Z13medianFilter3PhS_:
	.zero		912


//--------------------- SYMBOLS --------------------------

	.type		.nv.reservedSmem.offset0,@object
	.size		.nv.reservedSmem.offset0,0x4
